//
// Generated by NVIDIA NVVM Compiler
//
// Compiler Build ID: CL-36424714
// Cuda compilation tools, release 13.0, V13.0.88
// Based on NVVM 20.0.0
//

.version 9.0
.target sm_100
.address_size 64

	// .globl	_Z19kernel_gpu_originalPKfPKiPfii

.visible .entry _Z19kernel_gpu_originalPKfPKiPfii(
	.param .u64 .ptr .align 1 _Z19kernel_gpu_originalPKfPKiPfii_param_0,
	.param .u64 .ptr .align 1 _Z19kernel_gpu_originalPKfPKiPfii_param_1,
	.param .u64 .ptr .align 1 _Z19kernel_gpu_originalPKfPKiPfii_param_2,
	.param .u32 _Z19kernel_gpu_originalPKfPKiPfii_param_3,
	.param .u32 _Z19kernel_gpu_originalPKfPKiPfii_param_4
)
{
	.reg .pred 	%p<13>;
	.reg .b32 	%r<34>;
	.reg .b32 	%f<83>;
	.reg .b64 	%rd<20>;

	ld.param.u64 	%rd9, [_Z19kernel_gpu_originalPKfPKiPfii_param_0];
	ld.param.u64 	%rd7, [_Z19kernel_gpu_originalPKfPKiPfii_param_1];
	ld.param.u64 	%rd8, [_Z19kernel_gpu_originalPKfPKiPfii_param_2];
	ld.param.u32 	%r22, [_Z19kernel_gpu_originalPKfPKiPfii_param_4];
	cvta.to.global.u64 	%rd1, %rd9;
	mov.u32 	%r23, %tid.x;
	mov.u32 	%r24, %ctaid.x;
	mov.u32 	%r1, %ntid.x;
	mad.lo.s32 	%r28, %r24, %r1, %r23;
	setp.ge.s32 	%p1, %r28, %r22;
	@%p1 bra 	$L__BB0_18;
	mov.u32 	%r25, %nctaid.x;
	mul.lo.s32 	%r3, %r1, %r25;
	add.s64 	%rd2, %rd1, 32;
	cvta.to.global.u64 	%rd3, %rd7;
	cvta.to.global.u64 	%rd4, %rd8;
$L__BB0_2:
	mul.wide.s32 	%rd10, %r28, 4;
	add.s64 	%rd11, %rd3, %rd10;
	ld.global.nc.u32 	%r31, [%rd11];
	ld.global.nc.u32 	%r6, [%rd11+4];
	setp.ge.s32 	%p2, %r31, %r6;
	@%p2 bra 	$L__BB0_17;
	add.s64 	%rd5, %rd4, %rd10;
	ld.global.f32 	%f82, [%rd5];
	sub.s32 	%r7, %r6, %r31;
	and.b32  	%r8, %r7, 15;
	sub.s32 	%r26, %r31, %r6;
	setp.gt.u32 	%p3, %r26, -16;
	@%p3 bra 	$L__BB0_6;
	and.b32  	%r27, %r7, -16;
	neg.s32 	%r29, %r27;
$L__BB0_5:
	.pragma "nounroll";
	mul.wide.s32 	%rd13, %r31, 4;
	add.s64 	%rd14, %rd2, %rd13;
	ld.global.nc.f32 	%f17, [%rd14+-32];
	add.f32 	%f18, %f17, %f82;
	ld.global.nc.f32 	%f19, [%rd14+-28];
	add.f32 	%f20, %f19, %f18;
	ld.global.nc.f32 	%f21, [%rd14+-24];
	add.f32 	%f22, %f21, %f20;
	ld.global.nc.f32 	%f23, [%rd14+-20];
	add.f32 	%f24, %f23, %f22;
	ld.global.nc.f32 	%f25, [%rd14+-16];
	add.f32 	%f26, %f25, %f24;
	ld.global.nc.f32 	%f27, [%rd14+-12];
	add.f32 	%f28, %f27, %f26;
	ld.global.nc.f32 	%f29, [%rd14+-8];
	add.f32 	%f30, %f29, %f28;
	ld.global.nc.f32 	%f31, [%rd14+-4];
	add.f32 	%f32, %f31, %f30;
	ld.global.nc.f32 	%f33, [%rd14];
	add.f32 	%f34, %f33, %f32;
	ld.global.nc.f32 	%f35, [%rd14+4];
	add.f32 	%f36, %f35, %f34;
	ld.global.nc.f32 	%f37, [%rd14+8];
	add.f32 	%f38, %f37, %f36;
	ld.global.nc.f32 	%f39, [%rd14+12];
	add.f32 	%f40, %f39, %f38;
	ld.global.nc.f32 	%f41, [%rd14+16];
	add.f32 	%f42, %f41, %f40;
	ld.global.nc.f32 	%f43, [%rd14+20];
	add.f32 	%f44, %f43, %f42;
	ld.global.nc.f32 	%f45, [%rd14+24];
	add.f32 	%f46, %f45, %f44;
	ld.global.nc.f32 	%f47, [%rd14+28];
	add.f32 	%f82, %f47, %f46;
	add.s32 	%r31, %r31, 16;
	add.s32 	%r29, %r29, 16;
	setp.ne.s32 	%p4, %r29, 0;
	@%p4 bra 	$L__BB0_5;
$L__BB0_6:
	setp.eq.s32 	%p5, %r8, 0;
	@%p5 bra 	$L__BB0_16;
	and.b32  	%r15, %r7, 7;
	setp.lt.u32 	%p6, %r8, 8;
	@%p6 bra 	$L__BB0_9;
	mul.wide.s32 	%rd15, %r31, 4;
	add.s64 	%rd16, %rd1, %rd15;
	ld.global.nc.f32 	%f49, [%rd16];
	add.f32 	%f50, %f49, %f82;
	ld.global.nc.f32 	%f51, [%rd16+4];
	add.f32 	%f52, %f51, %f50;
	ld.global.nc.f32 	%f53, [%rd16+8];
	add.f32 	%f54, %f53, %f52;
	ld.global.nc.f32 	%f55, [%rd16+12];
	add.f32 	%f56, %f55, %f54;
	ld.global.nc.f32 	%f57, [%rd16+16];
	add.f32 	%f58, %f57, %f56;
	ld.global.nc.f32 	%f59, [%rd16+20];
	add.f32 	%f60, %f59, %f58;
	ld.global.nc.f32 	%f61, [%rd16+24];
	add.f32 	%f62, %f61, %f60;
	ld.global.nc.f32 	%f63, [%rd16+28];
	add.f32 	%f82, %f63, %f62;
	add.s32 	%r31, %r31, 8;
$L__BB0_9:
	setp.eq.s32 	%p7, %r15, 0;
	@%p7 bra 	$L__BB0_16;
	and.b32  	%r18, %r7, 3;
	setp.lt.u32 	%p8, %r15, 4;
	@%p8 bra 	$L__BB0_12;
	mul.wide.s32 	%rd17, %r31, 4;
	add.s64 	%rd18, %rd1, %rd17;
	ld.global.nc.f32 	%f65, [%rd18];
	add.f32 	%f66, %f65, %f82;
	ld.global.nc.f32 	%f67, [%rd18+4];
	add.f32 	%f68, %f67, %f66;
	ld.global.nc.f32 	%f69, [%rd18+8];
	add.f32 	%f70, %f69, %f68;
	ld.global.nc.f32 	%f71, [%rd18+12];
	add.f32 	%f82, %f71, %f70;
	add.s32 	%r31, %r31, 4;
$L__BB0_12:
	setp.eq.s32 	%p9, %r18, 0;
	@%p9 bra 	$L__BB0_16;
	mul.wide.s32 	%rd19, %r31, 4;
	add.s64 	%rd6, %rd1, %rd19;
	ld.global.nc.f32 	%f72, [%rd6];
	add.f32 	%f82, %f72, %f82;
	setp.eq.s32 	%p10, %r18, 1;
	@%p10 bra 	$L__BB0_16;
	ld.global.nc.f32 	%f73, [%rd6+4];
	add.f32 	%f82, %f73, %f82;
	setp.eq.s32 	%p11, %r18, 2;
	@%p11 bra 	$L__BB0_16;
	ld.global.nc.f32 	%f74, [%rd6+8];
	add.f32 	%f82, %f74, %f82;
$L__BB0_16:
	st.global.f32 	[%rd5], %f82;
$L__BB0_17:
	add.s32 	%r28, %r28, %r3;
	setp.lt.s32 	%p12, %r28, %r22;
	@%p12 bra 	$L__BB0_2;
$L__BB0_18:
	ret;

}
	// .globl	_Z15kernel_gpu_tuneILi32EEvPKfPKiS3_Pfii
.visible .entry _Z15kernel_gpu_tuneILi32EEvPKfPKiS3_Pfii(
	.param .u64 .ptr .align 1 _Z15kernel_gpu_tuneILi32EEvPKfPKiS3_Pfii_param_0,
	.param .u64 .ptr .align 1 _Z15kernel_gpu_tuneILi32EEvPKfPKiS3_Pfii_param_1,
	.param .u64 .ptr .align 1 _Z15kernel_gpu_tuneILi32EEvPKfPKiS3_Pfii_param_2,
	.param .u64 .ptr .align 1 _Z15kernel_gpu_tuneILi32EEvPKfPKiS3_Pfii_param_3,
	.param .u32 _Z15kernel_gpu_tuneILi32EEvPKfPKiS3_Pfii_param_4,
	.param .u32 _Z15kernel_gpu_tuneILi32EEvPKfPKiS3_Pfii_param_5
)
{
	.reg .pred 	%p<37>;
	.reg .b32 	%r<124>;
	.reg .b32 	%f<71>;
	.reg .b64 	%rd<44>;

	ld.param.u64 	%rd5, [_Z15kernel_gpu_tuneILi32EEvPKfPKiS3_Pfii_param_0];
	ld.param.u64 	%rd6, [_Z15kernel_gpu_tuneILi32EEvPKfPKiS3_Pfii_param_1];
	ld.param.u64 	%rd7, [_Z15kernel_gpu_tuneILi32EEvPKfPKiS3_Pfii_param_2];
	ld.param.u64 	%rd8, [_Z15kernel_gpu_tuneILi32EEvPKfPKiS3_Pfii_param_3];
	ld.param.u32 	%r26, [_Z15kernel_gpu_tuneILi32EEvPKfPKiS3_Pfii_param_5];
	cvta.to.global.u64 	%rd1, %rd8;
	cvta.to.global.u64 	%rd2, %rd5;
	cvta.to.global.u64 	%rd3, %rd7;
	cvta.to.global.u64 	%rd4, %rd6;
	mov.u32 	%r27, %ctaid.x;
	mov.u32 	%r28, %ntid.x;
	mov.u32 	%r29, %tid.x;
	mad.lo.s32 	%r122, %r27, %r28, %r29;
	mov.u32 	%r30, %nctaid.x;
	mul.lo.s32 	%r2, %r28, %r30;
	shl.b32 	%r3, %r26, 5;
	setp.ge.s32 	%p1, %r122, %r3;
	@%p1 bra 	$L__BB1_16;
	add.s32 	%r31, %r122, %r2;
	max.s32 	%r32, %r3, %r31;
	setp.lt.s32 	%p2, %r31, %r3;
	selp.u32 	%r33, 1, 0, %p2;
	add.s32 	%r34, %r31, %r33;
	sub.s32 	%r35, %r32, %r34;
	div.u32 	%r36, %r35, %r2;
	add.s32 	%r4, %r36, %r33;
	and.b32  	%r37, %r4, 3;
	setp.eq.s32 	%p3, %r37, 3;
	@%p3 bra 	$L__BB1_6;
	add.s32 	%r38, %r4, 1;
	and.b32  	%r39, %r38, 3;
	neg.s32 	%r120, %r39;
$L__BB1_3:
	.pragma "nounroll";
	shr.s32 	%r41, %r122, 31;
	shr.u32 	%r42, %r41, 27;
	add.s32 	%r43, %r122, %r42;
	shr.s32 	%r8, %r43, 5;
	// begin inline asm
	mov.u32 %r40, %laneid;
	// end inline asm
	mul.wide.s32 	%rd9, %r8, 4;
	add.s64 	%rd10, %rd4, %rd9;
	ld.global.nc.u32 	%r44, [%rd10];
	add.s64 	%rd11, %rd3, %rd9;
	ld.global.nc.u32 	%r45, [%rd11];
	add.s32 	%r9, %r44, %r40;
	setp.ge.s32 	%p4, %r40, %r45;
	mov.f32 	%f66, 0f00000000;
	@%p4 bra 	$L__BB1_5;
	mul.wide.s32 	%rd12, %r9, 4;
	add.s64 	%rd13, %rd2, %rd12;
	ld.global.nc.f32 	%f66, [%rd13];
$L__BB1_5:
	mov.b32 	%r46, %f66;
	shfl.sync.bfly.b32	%r47|%p5, %r46, 1, 31, -1;
	mov.b32 	%f12, %r47;
	add.f32 	%f13, %f66, %f12;
	mov.b32 	%r48, %f13;
	shfl.sync.bfly.b32	%r49|%p6, %r48, 2, 31, -1;
	mov.b32 	%f14, %r49;
	add.f32 	%f15, %f13, %f14;
	mov.b32 	%r50, %f15;
	shfl.sync.bfly.b32	%r51|%p7, %r50, 4, 31, -1;
	mov.b32 	%f16, %r51;
	add.f32 	%f17, %f15, %f16;
	mov.b32 	%r52, %f17;
	shfl.sync.bfly.b32	%r53|%p8, %r52, 8, 31, -1;
	mov.b32 	%f18, %r53;
	add.f32 	%f19, %f17, %f18;
	mov.b32 	%r54, %f19;
	shfl.sync.bfly.b32	%r55|%p9, %r54, 16, 31, -1;
	mov.b32 	%f20, %r55;
	add.f32 	%f21, %f19, %f20;
	add.s64 	%rd15, %rd1, %rd9;
	st.global.f32 	[%rd15], %f21;
	add.s32 	%r122, %r122, %r2;
	add.s32 	%r120, %r120, 1;
	setp.ne.s32 	%p10, %r120, 0;
	@%p10 bra 	$L__BB1_3;
$L__BB1_6:
	setp.lt.u32 	%p11, %r4, 3;
	@%p11 bra 	$L__BB1_16;
$L__BB1_7:
	shr.s32 	%r57, %r122, 31;
	shr.u32 	%r58, %r57, 27;
	add.s32 	%r59, %r122, %r58;
	shr.s32 	%r14, %r59, 5;
	// begin inline asm
	mov.u32 %r56, %laneid;
	// end inline asm
	mul.wide.s32 	%rd16, %r14, 4;
	add.s64 	%rd17, %rd4, %rd16;
	ld.global.nc.u32 	%r60, [%rd17];
	add.s64 	%rd18, %rd3, %rd16;
	ld.global.nc.u32 	%r61, [%rd18];
	add.s32 	%r15, %r60, %r56;
	setp.ge.s32 	%p12, %r56, %r61;
	mov.f32 	%f67, 0f00000000;
	@%p12 bra 	$L__BB1_9;
	mul.wide.s32 	%rd19, %r15, 4;
	add.s64 	%rd20, %rd2, %rd19;
	ld.global.nc.f32 	%f67, [%rd20];
$L__BB1_9:
	mov.b32 	%r63, %f67;
	shfl.sync.bfly.b32	%r64|%p13, %r63, 1, 31, -1;
	mov.b32 	%f24, %r64;
	add.f32 	%f25, %f67, %f24;
	mov.b32 	%r65, %f25;
	shfl.sync.bfly.b32	%r66|%p14, %r65, 2, 31, -1;
	mov.b32 	%f26, %r66;
	add.f32 	%f27, %f25, %f26;
	mov.b32 	%r67, %f27;
	shfl.sync.bfly.b32	%r68|%p15, %r67, 4, 31, -1;
	mov.b32 	%f28, %r68;
	add.f32 	%f29, %f27, %f28;
	mov.b32 	%r69, %f29;
	shfl.sync.bfly.b32	%r70|%p16, %r69, 8, 31, -1;
	mov.b32 	%f30, %r70;
	add.f32 	%f31, %f29, %f30;
	mov.b32 	%r71, %f31;
	shfl.sync.bfly.b32	%r72|%p17, %r71, 16, 31, -1;
	mov.b32 	%f32, %r72;
	add.f32 	%f33, %f31, %f32;
	add.s64 	%rd22, %rd1, %rd16;
	st.global.f32 	[%rd22], %f33;
	add.s32 	%r16, %r122, %r2;
	shr.s32 	%r73, %r16, 31;
	shr.u32 	%r74, %r73, 27;
	add.s32 	%r75, %r16, %r74;
	shr.s32 	%r17, %r75, 5;
	// begin inline asm
	mov.u32 %r62, %laneid;
	// end inline asm
	mul.wide.s32 	%rd23, %r17, 4;
	add.s64 	%rd24, %rd4, %rd23;
	ld.global.nc.u32 	%r76, [%rd24];
	add.s64 	%rd25, %rd3, %rd23;
	ld.global.nc.u32 	%r77, [%rd25];
	add.s32 	%r18, %r76, %r62;
	setp.ge.s32 	%p18, %r62, %r77;
	mov.f32 	%f68, 0f00000000;
	@%p18 bra 	$L__BB1_11;
	mul.wide.s32 	%rd26, %r18, 4;
	add.s64 	%rd27, %rd2, %rd26;
	ld.global.nc.f32 	%f68, [%rd27];
$L__BB1_11:
	mov.b32 	%r79, %f68;
	shfl.sync.bfly.b32	%r80|%p19, %r79, 1, 31, -1;
	mov.b32 	%f35, %r80;
	add.f32 	%f36, %f68, %f35;
	mov.b32 	%r81, %f36;
	shfl.sync.bfly.b32	%r82|%p20, %r81, 2, 31, -1;
	mov.b32 	%f37, %r82;
	add.f32 	%f38, %f36, %f37;
	mov.b32 	%r83, %f38;
	shfl.sync.bfly.b32	%r84|%p21, %r83, 4, 31, -1;
	mov.b32 	%f39, %r84;
	add.f32 	%f40, %f38, %f39;
	mov.b32 	%r85, %f40;
	shfl.sync.bfly.b32	%r86|%p22, %r85, 8, 31, -1;
	mov.b32 	%f41, %r86;
	add.f32 	%f42, %f40, %f41;
	mov.b32 	%r87, %f42;
	shfl.sync.bfly.b32	%r88|%p23, %r87, 16, 31, -1;
	mov.b32 	%f43, %r88;
	add.f32 	%f44, %f42, %f43;
	add.s64 	%rd29, %rd1, %rd23;
	st.global.f32 	[%rd29], %f44;
	add.s32 	%r19, %r16, %r2;
	shr.s32 	%r89, %r19, 31;
	shr.u32 	%r90, %r89, 27;
	add.s32 	%r91, %r19, %r90;
	shr.s32 	%r20, %r91, 5;
	// begin inline asm
	mov.u32 %r78, %laneid;
	// end inline asm
	mul.wide.s32 	%rd30, %r20, 4;
	add.s64 	%rd31, %rd4, %rd30;
	ld.global.nc.u32 	%r92, [%rd31];
	add.s64 	%rd32, %rd3, %rd30;
	ld.global.nc.u32 	%r93, [%rd32];
	add.s32 	%r21, %r92, %r78;
	setp.ge.s32 	%p24, %r78, %r93;
	mov.f32 	%f69, 0f00000000;
	@%p24 bra 	$L__BB1_13;
	mul.wide.s32 	%rd33, %r21, 4;
	add.s64 	%rd34, %rd2, %rd33;
	ld.global.nc.f32 	%f69, [%rd34];
$L__BB1_13:
	mov.b32 	%r95, %f69;
	shfl.sync.bfly.b32	%r96|%p25, %r95, 1, 31, -1;
	mov.b32 	%f46, %r96;
	add.f32 	%f47, %f69, %f46;
	mov.b32 	%r97, %f47;
	shfl.sync.bfly.b32	%r98|%p26, %r97, 2, 31, -1;
	mov.b32 	%f48, %r98;
	add.f32 	%f49, %f47, %f48;
	mov.b32 	%r99, %f49;
	shfl.sync.bfly.b32	%r100|%p27, %r99, 4, 31, -1;
	mov.b32 	%f50, %r100;
	add.f32 	%f51, %f49, %f50;
	mov.b32 	%r101, %f51;
	shfl.sync.bfly.b32	%r102|%p28, %r101, 8, 31, -1;
	mov.b32 	%f52, %r102;
	add.f32 	%f53, %f51, %f52;
	mov.b32 	%r103, %f53;
	shfl.sync.bfly.b32	%r104|%p29, %r103, 16, 31, -1;
	mov.b32 	%f54, %r104;
	add.f32 	%f55, %f53, %f54;
	add.s64 	%rd36, %rd1, %rd30;
	st.global.f32 	[%rd36], %f55;
	add.s32 	%r22, %r19, %r2;
	shr.s32 	%r105, %r22, 31;
	shr.u32 	%r106, %r105, 27;
	add.s32 	%r107, %r22, %r106;
	shr.s32 	%r23, %r107, 5;
	// begin inline asm
	mov.u32 %r94, %laneid;
	// end inline asm
	mul.wide.s32 	%rd37, %r23, 4;
	add.s64 	%rd38, %rd4, %rd37;
	ld.global.nc.u32 	%r108, [%rd38];
	add.s64 	%rd39, %rd3, %rd37;
	ld.global.nc.u32 	%r109, [%rd39];
	add.s32 	%r24, %r108, %r94;
	setp.ge.s32 	%p30, %r94, %r109;
	mov.f32 	%f70, 0f00000000;
	@%p30 bra 	$L__BB1_15;
	mul.wide.s32 	%rd40, %r24, 4;
	add.s64 	%rd41, %rd2, %rd40;
	ld.global.nc.f32 	%f70, [%rd41];
$L__BB1_15:
	mov.b32 	%r110, %f70;
	shfl.sync.bfly.b32	%r111|%p31, %r110, 1, 31, -1;
	mov.b32 	%f56, %r111;
	add.f32 	%f57, %f70, %f56;
	mov.b32 	%r112, %f57;
	shfl.sync.bfly.b32	%r113|%p32, %r112, 2, 31, -1;
	mov.b32 	%f58, %r113;
	add.f32 	%f59, %f57, %f58;
	mov.b32 	%r114, %f59;
	shfl.sync.bfly.b32	%r115|%p33, %r114, 4, 31, -1;
	mov.b32 	%f60, %r115;
	add.f32 	%f61, %f59, %f60;
	mov.b32 	%r116, %f61;
	shfl.sync.bfly.b32	%r117|%p34, %r116, 8, 31, -1;
	mov.b32 	%f62, %r117;
	add.f32 	%f63, %f61, %f62;
	mov.b32 	%r118, %f63;
	shfl.sync.bfly.b32	%r119|%p35, %r118, 16, 31, -1;
	mov.b32 	%f64, %r119;
	add.f32 	%f65, %f63, %f64;
	add.s64 	%rd43, %rd1, %rd37;
	st.global.f32 	[%rd43], %f65;
	add.s32 	%r122, %r22, %r2;
	setp.lt.s32 	%p36, %r122, %r3;
	@%p36 bra 	$L__BB1_7;
$L__BB1_16:
	ret;

}
	// .globl	_Z15kernel_gpu_tuneILi64EEvPKfPKiS3_Pfii
.visible .entry _Z15kernel_gpu_tuneILi64EEvPKfPKiS3_Pfii(
	.param .u64 .ptr .align 1 _Z15kernel_gpu_tuneILi64EEvPKfPKiS3_Pfii_param_0,
	.param .u64 .ptr .align 1 _Z15kernel_gpu_tuneILi64EEvPKfPKiS3_Pfii_param_1,
	.param .u64 .ptr .align 1 _Z15kernel_gpu_tuneILi64EEvPKfPKiS3_Pfii_param_2,
	.param .u64 .ptr .align 1 _Z15kernel_gpu_tuneILi64EEvPKfPKiS3_Pfii_param_3,
	.param .u32 _Z15kernel_gpu_tuneILi64EEvPKfPKiS3_Pfii_param_4,
	.param .u32 _Z15kernel_gpu_tuneILi64EEvPKfPKiS3_Pfii_param_5
)
{
	.reg .pred 	%p<10>;
	.reg .b32 	%r<32>;
	.reg .b32 	%f<20>;
	.reg .b64 	%rd<16>;

	ld.param.u64 	%rd6, [_Z15kernel_gpu_tuneILi64EEvPKfPKiS3_Pfii_param_0];
	ld.param.u64 	%rd7, [_Z15kernel_gpu_tuneILi64EEvPKfPKiS3_Pfii_param_1];
	ld.param.u64 	%rd8, [_Z15kernel_gpu_tuneILi64EEvPKfPKiS3_Pfii_param_2];
	ld.param.u64 	%rd9, [_Z15kernel_gpu_tuneILi64EEvPKfPKiS3_Pfii_param_3];
	ld.param.u32 	%r10, [_Z15kernel_gpu_tuneILi64EEvPKfPKiS3_Pfii_param_5];
	mov.u32 	%r11, %ctaid.x;
	mov.u32 	%r1, %ntid.x;
	mov.u32 	%r12, %tid.x;
	mad.lo.s32 	%r31, %r11, %r1, %r12;
	shl.b32 	%r3, %r10, 5;
	setp.ge.s32 	%p1, %r31, %r3;
	@%p1 bra 	$L__BB2_7;
	mov.u32 	%r13, %nctaid.x;
	mul.lo.s32 	%r4, %r1, %r13;
	cvta.to.global.u64 	%rd1, %rd7;
	cvta.to.global.u64 	%rd2, %rd8;
	cvta.to.global.u64 	%rd3, %rd6;
	cvta.to.global.u64 	%rd4, %rd9;
$L__BB2_2:
	shr.s32 	%r15, %r31, 31;
	shr.u32 	%r16, %r15, 27;
	add.s32 	%r17, %r31, %r16;
	shr.s32 	%r6, %r17, 5;
	// begin inline asm
	mov.u32 %r14, %laneid;
	// end inline asm
	mul.wide.s32 	%rd10, %r6, 4;
	add.s64 	%rd11, %rd1, %rd10;
	ld.global.nc.u32 	%r18, [%rd11];
	add.s64 	%rd12, %rd2, %rd10;
	ld.global.nc.u32 	%r8, [%rd12];
	add.s32 	%r19, %r18, %r14;
	setp.ge.s32 	%p2, %r14, %r8;
	mul.wide.s32 	%rd13, %r19, 4;
	add.s64 	%rd5, %rd3, %rd13;
	mov.f32 	%f18, 0f00000000;
	@%p2 bra 	$L__BB2_4;
	ld.global.nc.f32 	%f18, [%rd5];
$L__BB2_4:
	add.s32 	%r20, %r14, 32;
	setp.ge.s32 	%p3, %r20, %r8;
	mov.f32 	%f19, 0f00000000;
	@%p3 bra 	$L__BB2_6;
	ld.global.nc.f32 	%f19, [%rd5+128];
$L__BB2_6:
	add.f32 	%f7, %f18, %f19;
	mov.b32 	%r21, %f7;
	shfl.sync.bfly.b32	%r22|%p4, %r21, 1, 31, -1;
	mov.b32 	%f8, %r22;
	add.f32 	%f9, %f7, %f8;
	mov.b32 	%r23, %f9;
	shfl.sync.bfly.b32	%r24|%p5, %r23, 2, 31, -1;
	mov.b32 	%f10, %r24;
	add.f32 	%f11, %f9, %f10;
	mov.b32 	%r25, %f11;
	shfl.sync.bfly.b32	%r26|%p6, %r25, 4, 31, -1;
	mov.b32 	%f12, %r26;
	add.f32 	%f13, %f11, %f12;
	mov.b32 	%r27, %f13;
	shfl.sync.bfly.b32	%r28|%p7, %r27, 8, 31, -1;
	mov.b32 	%f14, %r28;
	add.f32 	%f15, %f13, %f14;
	mov.b32 	%r29, %f15;
	shfl.sync.bfly.b32	%r30|%p8, %r29, 16, 31, -1;
	mov.b32 	%f16, %r30;
	add.f32 	%f17, %f15, %f16;
	add.s64 	%rd15, %rd4, %rd10;
	st.global.f32 	[%rd15], %f17;
	add.s32 	%r31, %r31, %r4;
	setp.lt.s32 	%p9, %r31, %r3;
	@%p9 bra 	$L__BB2_2;
$L__BB2_7:
	ret;

}
	// .globl	_Z15kernel_gpu_tuneILi96EEvPKfPKiS3_Pfii
.visible .entry _Z15kernel_gpu_tuneILi96EEvPKfPKiS3_Pfii(
	.param .u64 .ptr .align 1 _Z15kernel_gpu_tuneILi96EEvPKfPKiS3_Pfii_param_0,
	.param .u64 .ptr .align 1 _Z15kernel_gpu_tuneILi96EEvPKfPKiS3_Pfii_param_1,
	.param .u64 .ptr .align 1 _Z15kernel_gpu_tuneILi96EEvPKfPKiS3_Pfii_param_2,
	.param .u64 .ptr .align 1 _Z15kernel_gpu_tuneILi96EEvPKfPKiS3_Pfii_param_3,
	.param .u32 _Z15kernel_gpu_tuneILi96EEvPKfPKiS3_Pfii_param_4,
	.param .u32 _Z15kernel_gpu_tuneILi96EEvPKfPKiS3_Pfii_param_5
)
{
	.reg .pred 	%p<11>;
	.reg .b32 	%r<33>;
	.reg .b32 	%f<25>;
	.reg .b64 	%rd<16>;

	ld.param.u64 	%rd6, [_Z15kernel_gpu_tuneILi96EEvPKfPKiS3_Pfii_param_0];
	ld.param.u64 	%rd7, [_Z15kernel_gpu_tuneILi96EEvPKfPKiS3_Pfii_param_1];
	ld.param.u64 	%rd8, [_Z15kernel_gpu_tuneILi96EEvPKfPKiS3_Pfii_param_2];
	ld.param.u64 	%rd9, [_Z15kernel_gpu_tuneILi96EEvPKfPKiS3_Pfii_param_3];
	ld.param.u32 	%r10, [_Z15kernel_gpu_tuneILi96EEvPKfPKiS3_Pfii_param_5];
	mov.u32 	%r11, %ctaid.x;
	mov.u32 	%r1, %ntid.x;
	mov.u32 	%r12, %tid.x;
	mad.lo.s32 	%r32, %r11, %r1, %r12;
	shl.b32 	%r3, %r10, 5;
	setp.ge.s32 	%p1, %r32, %r3;
	@%p1 bra 	$L__BB3_9;
	mov.u32 	%r13, %nctaid.x;
	mul.lo.s32 	%r4, %r1, %r13;
	cvta.to.global.u64 	%rd1, %rd7;
	cvta.to.global.u64 	%rd2, %rd8;
	cvta.to.global.u64 	%rd3, %rd6;
	cvta.to.global.u64 	%rd4, %rd9;
$L__BB3_2:
	shr.s32 	%r15, %r32, 31;
	shr.u32 	%r16, %r15, 27;
	add.s32 	%r17, %r32, %r16;
	shr.s32 	%r6, %r17, 5;
	// begin inline asm
	mov.u32 %r14, %laneid;
	// end inline asm
	mul.wide.s32 	%rd10, %r6, 4;
	add.s64 	%rd11, %rd1, %rd10;
	ld.global.nc.u32 	%r18, [%rd11];
	add.s64 	%rd12, %rd2, %rd10;
	ld.global.nc.u32 	%r8, [%rd12];
	add.s32 	%r19, %r18, %r14;
	setp.ge.s32 	%p2, %r14, %r8;
	mul.wide.s32 	%rd13, %r19, 4;
	add.s64 	%rd5, %rd3, %rd13;
	mov.f32 	%f22, 0f00000000;
	@%p2 bra 	$L__BB3_4;
	ld.global.nc.f32 	%f22, [%rd5];
$L__BB3_4:
	add.s32 	%r20, %r14, 32;
	setp.ge.s32 	%p3, %r20, %r8;
	mov.f32 	%f23, 0f00000000;
	@%p3 bra 	$L__BB3_6;
	ld.global.nc.f32 	%f23, [%rd5+128];
$L__BB3_6:
	add.f32 	%f5, %f22, %f23;
	add.s32 	%r21, %r14, 64;
	setp.ge.s32 	%p4, %r21, %r8;
	mov.f32 	%f24, 0f00000000;
	@%p4 bra 	$L__BB3_8;
	ld.global.nc.f32 	%f24, [%rd5+256];
$L__BB3_8:
	add.f32 	%f11, %f5, %f24;
	mov.b32 	%r22, %f11;
	shfl.sync.bfly.b32	%r23|%p5, %r22, 1, 31, -1;
	mov.b32 	%f12, %r23;
	add.f32 	%f13, %f11, %f12;
	mov.b32 	%r24, %f13;
	shfl.sync.bfly.b32	%r25|%p6, %r24, 2, 31, -1;
	mov.b32 	%f14, %r25;
	add.f32 	%f15, %f13, %f14;
	mov.b32 	%r26, %f15;
	shfl.sync.bfly.b32	%r27|%p7, %r26, 4, 31, -1;
	mov.b32 	%f16, %r27;
	add.f32 	%f17, %f15, %f16;
	mov.b32 	%r28, %f17;
	shfl.sync.bfly.b32	%r29|%p8, %r28, 8, 31, -1;
	mov.b32 	%f18, %r29;
	add.f32 	%f19, %f17, %f18;
	mov.b32 	%r30, %f19;
	shfl.sync.bfly.b32	%r31|%p9, %r30, 16, 31, -1;
	mov.b32 	%f20, %r31;
	add.f32 	%f21, %f19, %f20;
	add.s64 	%rd15, %rd4, %rd10;
	st.global.f32 	[%rd15], %f21;
	add.s32 	%r32, %r32, %r4;
	setp.lt.s32 	%p10, %r32, %r3;
	@%p10 bra 	$L__BB3_2;
$L__BB3_9:
	ret;

}
	// .globl	_Z15kernel_gpu_tuneILi128EEvPKfPKiS3_Pfii
.visible .entry _Z15kernel_gpu_tuneILi128EEvPKfPKiS3_Pfii(
	.param .u64 .ptr .align 1 _Z15kernel_gpu_tuneILi128EEvPKfPKiS3_Pfii_param_0,
	.param .u64 .ptr .align 1 _Z15kernel_gpu_tuneILi128EEvPKfPKiS3_Pfii_param_1,
	.param .u64 .ptr .align 1 _Z15kernel_gpu_tuneILi128EEvPKfPKiS3_Pfii_param_2,
	.param .u64 .ptr .align 1 _Z15kernel_gpu_tuneILi128EEvPKfPKiS3_Pfii_param_3,
	.param .u32 _Z15kernel_gpu_tuneILi128EEvPKfPKiS3_Pfii_param_4,
	.param .u32 _Z15kernel_gpu_tuneILi128EEvPKfPKiS3_Pfii_param_5
)
{
	.reg .pred 	%p<12>;
	.reg .b32 	%r<35>;
	.reg .b32 	%f<30>;
	.reg .b64 	%rd<16>;

	ld.param.u64 	%rd6, [_Z15kernel_gpu_tuneILi128EEvPKfPKiS3_Pfii_param_0];
	ld.param.u64 	%rd7, [_Z15kernel_gpu_tuneILi128EEvPKfPKiS3_Pfii_param_1];
	ld.param.u64 	%rd8, [_Z15kernel_gpu_tuneILi128EEvPKfPKiS3_Pfii_param_2];
	ld.param.u64 	%rd9, [_Z15kernel_gpu_tuneILi128EEvPKfPKiS3_Pfii_param_3];
	ld.param.u32 	%r10, [_Z15kernel_gpu_tuneILi128EEvPKfPKiS3_Pfii_param_5];
	mov.u32 	%r11, %ctaid.x;
	mov.u32 	%r1, %ntid.x;
	mov.u32 	%r12, %tid.x;
	mad.lo.s32 	%r34, %r11, %r1, %r12;
	shl.b32 	%r3, %r10, 5;
	setp.ge.s32 	%p1, %r34, %r3;
	@%p1 bra 	$L__BB4_11;
	mov.u32 	%r13, %nctaid.x;
	mul.lo.s32 	%r4, %r1, %r13;
	cvta.to.global.u64 	%rd1, %rd7;
	cvta.to.global.u64 	%rd2, %rd8;
	cvta.to.global.u64 	%rd3, %rd6;
	cvta.to.global.u64 	%rd4, %rd9;
$L__BB4_2:
	shr.s32 	%r15, %r34, 31;
	shr.u32 	%r16, %r15, 27;
	add.s32 	%r17, %r34, %r16;
	shr.s32 	%r6, %r17, 5;
	// begin inline asm
	mov.u32 %r14, %laneid;
	// end inline asm
	mul.wide.s32 	%rd10, %r6, 4;
	add.s64 	%rd11, %rd1, %rd10;
	ld.global.nc.u32 	%r18, [%rd11];
	add.s64 	%rd12, %rd2, %rd10;
	ld.global.nc.u32 	%r8, [%rd12];
	add.s32 	%r19, %r18, %r14;
	add.s32 	%r20, %r8, %r18;
	setp.ge.s32 	%p2, %r14, %r20;
	mul.wide.s32 	%rd13, %r19, 4;
	add.s64 	%rd5, %rd3, %rd13;
	mov.f32 	%f26, 0f00000000;
	@%p2 bra 	$L__BB4_4;
	ld.global.nc.f32 	%f26, [%rd5];
$L__BB4_4:
	add.s32 	%r21, %r14, 32;
	setp.ge.s32 	%p3, %r21, %r8;
	mov.f32 	%f27, 0f00000000;
	@%p3 bra 	$L__BB4_6;
	ld.global.nc.f32 	%f27, [%rd5+128];
$L__BB4_6:
	add.f32 	%f5, %f26, %f27;
	add.s32 	%r22, %r14, 64;
	setp.ge.s32 	%p4, %r22, %r8;
	mov.f32 	%f28, 0f00000000;
	@%p4 bra 	$L__BB4_8;
	ld.global.nc.f32 	%f28, [%rd5+256];
$L__BB4_8:
	add.f32 	%f8, %f5, %f28;
	add.s32 	%r23, %r14, 96;
	setp.ge.s32 	%p5, %r23, %r8;
	mov.f32 	%f29, 0f00000000;
	@%p5 bra 	$L__BB4_10;
	ld.global.nc.f32 	%f29, [%rd5+384];
$L__BB4_10:
	add.f32 	%f15, %f8, %f29;
	mov.b32 	%r24, %f15;
	shfl.sync.bfly.b32	%r25|%p6, %r24, 1, 31, -1;
	mov.b32 	%f16, %r25;
	add.f32 	%f17, %f15, %f16;
	mov.b32 	%r26, %f17;
	shfl.sync.bfly.b32	%r27|%p7, %r26, 2, 31, -1;
	mov.b32 	%f18, %r27;
	add.f32 	%f19, %f17, %f18;
	mov.b32 	%r28, %f19;
	shfl.sync.bfly.b32	%r29|%p8, %r28, 4, 31, -1;
	mov.b32 	%f20, %r29;
	add.f32 	%f21, %f19, %f20;
	mov.b32 	%r30, %f21;
	shfl.sync.bfly.b32	%r31|%p9, %r30, 8, 31, -1;
	mov.b32 	%f22, %r31;
	add.f32 	%f23, %f21, %f22;
	mov.b32 	%r32, %f23;
	shfl.sync.bfly.b32	%r33|%p10, %r32, 16, 31, -1;
	mov.b32 	%f24, %r33;
	add.f32 	%f25, %f23, %f24;
	add.s64 	%rd15, %rd4, %rd10;
	st.global.f32 	[%rd15], %f25;
	add.s32 	%r34, %r34, %r4;
	setp.lt.s32 	%p11, %r34, %r3;
	@%p11 bra 	$L__BB4_2;
$L__BB4_11:
	ret;

}


// ===== COMPILED SASS (sm_100) =====

	.target	sm_100

	.elftype	@"ET_EXEC"


//--------------------- .note.nv.tkinfo           --------------------------
	.section	.note.nv.tkinfo,"",@"SHT_NOTE"
	.sectionflags	@"SHF_NOTE_NV_TKINFO"
	.tkinfo
        /*0018*/ 	.word	0x00000002
        /*0030*/ 	.string	""
        /*0030*/ 	.string	"ptxas"
        /*0030*/ 	.string	"Cuda compilation tools, release 13.0, V13.0.88"
        /*0030*/ 	.string	"Build cuda_13.0.r13.0/compiler.36424714_0"
        /*0030*/ 	.string	"-arch sm_100 -m 64 "



//--------------------- .note.nv.cuinfo           --------------------------
	.section	.note.nv.cuinfo,"",@"SHT_NOTE"
	.sectionflags	@"SHF_NOTE_NV_CUINFO"
        /*0018*/ 	.short	0x0002
        /*001a*/ 	.short	0x0064
        /*001c*/ 	.short	0x0082
	.zero		2


//--------------------- .nv.info                  --------------------------
	.section	.nv.info,"",@"SHT_CUDA_INFO"
	.align	4


	//----- nvinfo : EIATTR_REGCOUNT
	.align		4
        /*0000*/ 	.byte	0x04, 0x2f
        /*0002*/ 	.short	(.L_1 - .L_0)
	.align		4
.L_0:
        /*0004*/ 	.word	index@(_Z19kernel_gpu_originalPKfPKiPfii)
        /*0008*/ 	.word	0x0000001f


	//----- nvinfo : EIATTR_FRAME_SIZE
	.align		4
.L_1:
        /*000c*/ 	.byte	0x04, 0x11
        /*000e*/ 	.short	(.L_3 - .L_2)
	.align		4
.L_2:
        /*0010*/ 	.word	index@(_Z19kernel_gpu_originalPKfPKiPfii)
        /*0014*/ 	.word	0x00000000


	//----- nvinfo : EIATTR_REGCOUNT
	.align		4
.L_3:
        /*0018*/ 	.byte	0x04, 0x2f
        /*001a*/ 	.short	(.L_5 - .L_4)
	.align		4
.L_4:
        /*001c*/ 	.word	index@(_Z15kernel_gpu_tuneILi32EEvPKfPKiS3_Pfii)
        /*0020*/ 	.word	0x00000020


	//----- nvinfo : EIATTR_FRAME_SIZE
	.align		4
.L_5:
        /*0024*/ 	.byte	0x04, 0x11
        /*0026*/ 	.short	(.L_7 - .L_6)
	.align		4
.L_6:
        /*0028*/ 	.word	index@(_Z15kernel_gpu_tuneILi32EEvPKfPKiS3_Pfii)
        /*002c*/ 	.word	0x00000000


	//----- nvinfo : EIATTR_REGCOUNT
	.align		4
.L_7:
        /*0030*/ 	.byte	0x04, 0x2f
        /*0032*/ 	.short	(.L_9 - .L_8)
	.align		4
.L_8:
        /*0034*/ 	.word	index@(_Z15kernel_gpu_tuneILi64EEvPKfPKiS3_Pfii)
        /*0038*/ 	.word	0x00000018


	//----- nvinfo : EIATTR_FRAME_SIZE
	.align		4
.L_9:
        /*003c*/ 	.byte	0x04, 0x11
        /*003e*/ 	.short	(.L_11 - .L_10)
	.align		4
.L_10:
        /*0040*/ 	.word	index@(_Z15kernel_gpu_tuneILi64EEvPKfPKiS3_Pfii)
        /*0044*/ 	.word	0x00000000


	//----- nvinfo : EIATTR_REGCOUNT
	.align		4
.L_11:
        /*0048*/ 	.byte	0x04, 0x2f
        /*004a*/ 	.short	(.L_13 - .L_12)
	.align		4
.L_12:
        /*004c*/ 	.word	index@(_Z15kernel_gpu_tuneILi96EEvPKfPKiS3_Pfii)
        /*0050*/ 	.word	0x00000018


	//----- nvinfo : EIATTR_FRAME_SIZE
	.align		4
.L_13:
        /*0054*/ 	.byte	0x04, 0x11
        /*0056*/ 	.short	(.L_15 - .L_14)
	.align		4
.L_14:
        /*0058*/ 	.word	index@(_Z15kernel_gpu_tuneILi96EEvPKfPKiS3_Pfii)
        /*005c*/ 	.word	0x00000000


	//----- nvinfo : EIATTR_REGCOUNT
	.align		4
.L_15:
        /*0060*/ 	.byte	0x04, 0x2f
        /*0062*/ 	.short	(.L_17 - .L_16)
	.align		4
.L_16:
        /*0064*/ 	.word	index@(_Z15kernel_gpu_tuneILi128EEvPKfPKiS3_Pfii)
        /*0068*/ 	.word	0x00000018


	//----- nvinfo : EIATTR_FRAME_SIZE
	.align		4
.L_17:
        /*006c*/ 	.byte	0x04, 0x11
        /*006e*/ 	.short	(.L_19 - .L_18)
	.align		4
.L_18:
        /*0070*/ 	.word	index@(_Z15kernel_gpu_tuneILi128EEvPKfPKiS3_Pfii)
        /*0074*/ 	.word	0x00000000


	//----- nvinfo : EIATTR_MIN_STACK_SIZE
	.align		4
.L_19:
        /*0078*/ 	.byte	0x04, 0x12
        /*007a*/ 	.short	(.L_21 - .L_20)
	.align		4
.L_20:
        /*007c*/ 	.word	index@(_Z15kernel_gpu_tuneILi128EEvPKfPKiS3_Pfii)
        /*0080*/ 	.word	0x00000000


	//----- nvinfo : EIATTR_MIN_STACK_SIZE
	.align		4
.L_21:
        /*0084*/ 	.byte	0x04, 0x12
        /*0086*/ 	.short	(.L_23 - .L_22)
	.align		4
.L_22:
        /*0088*/ 	.word	index@(_Z15kernel_gpu_tuneILi96EEvPKfPKiS3_Pfii)
        /*008c*/ 	.word	0x00000000


	//----- nvinfo : EIATTR_MIN_STACK_SIZE
	.align		4
.L_23:
        /*0090*/ 	.byte	0x04, 0x12
        /*0092*/ 	.short	(.L_25 - .L_24)
	.align		4
.L_24:
        /*0094*/ 	.word	index@(_Z15kernel_gpu_tuneILi64EEvPKfPKiS3_Pfii)
        /*0098*/ 	.word	0x00000000


	//----- nvinfo : EIATTR_MIN_STACK_SIZE
	.align		4
.L_25:
        /*009c*/ 	.byte	0x04, 0x12
        /*009e*/ 	.short	(.L_27 - .L_26)
	.align		4
.L_26:
        /*00a0*/ 	.word	index@(_Z15kernel_gpu_tuneILi32EEvPKfPKiS3_Pfii)
        /*00a4*/ 	.word	0x00000000


	//----- nvinfo : EIATTR_MIN_STACK_SIZE
	.align		4
.L_27:
        /*00a8*/ 	.byte	0x04, 0x12
        /*00aa*/ 	.short	(.L_29 - .L_28)
	.align		4
.L_28:
        /*00ac*/ 	.word	index@(_Z19kernel_gpu_originalPKfPKiPfii)
        /*00b0*/ 	.word	0x00000000
.L_29:


//--------------------- .nv.compat                --------------------------
	.section	.nv.compat,"",@"SHT_CUDA_COMPAT_INFO"
	.align	4
        /*0000*/ 	.byte	0x02, 0x09, 0x00, 0x00, 0x02, 0x02, 0x01, 0x00, 0x02, 0x05, 0x05, 0x00, 0x03, 0x07, 0x01, 0x01
        /*0010*/ 	.byte	0x02, 0x03, 0x00, 0x00, 0x02, 0x06, 0x01, 0x00, 0x04, 0x0b, 0x08, 0x00, 0x09, 0x00, 0x00, 0x00
        /*0020*/ 	.byte	0x00, 0x00, 0x00, 0x00


//--------------------- .nv.info._Z15kernel_gpu_tuneILi128EEvPKfPKiS3_Pfii --------------------------
	.section	.nv.info._Z15kernel_gpu_tuneILi128EEvPKfPKiS3_Pfii,"",@"SHT_CUDA_INFO"
	.sectionflags	@""
	.align	4


	//----- nvinfo : EIATTR_CUDA_API_VERSION
	.align		4
        /*0000*/ 	.byte	0x04, 0x37
        /*0002*/ 	.short	(.L_31 - .L_30)
.L_30:
        /*0004*/ 	.word	0x00000082


	//----- nvinfo : EIATTR_KPARAM_INFO
	.align		4
.L_31:
        /*0008*/ 	.byte	0x04, 0x17
        /*000a*/ 	.short	(.L_33 - .L_32)
.L_32:
        /*000c*/ 	.word	0x00000000
        /*0010*/ 	.short	0x0005
        /*0012*/ 	.short	0x0024
        /*0014*/ 	.byte	0x00, 0xf0, 0x11, 0x00


	//----- nvinfo : EIATTR_KPARAM_INFO
	.align		4
.L_33:
        /*0018*/ 	.byte	0x04, 0x17
        /*001a*/ 	.short	(.L_35 - .L_34)
.L_34:
        /*001c*/ 	.word	0x00000000
        /*0020*/ 	.short	0x0004
        /*0022*/ 	.short	0x0020
        /*0024*/ 	.byte	0x00, 0xf0, 0x11, 0x00


	//----- nvinfo : EIATTR_KPARAM_INFO
	.align		4
.L_35:
        /*0028*/ 	.byte	0x04, 0x17
        /*002a*/ 	.short	(.L_37 - .L_36)
.L_36:
        /*002c*/ 	.word	0x00000000
        /*0030*/ 	.short	0x0003
        /*0032*/ 	.short	0x0018
        /*0034*/ 	.byte	0x00, 0xf5, 0x21, 0x00


	//----- nvinfo : EIATTR_KPARAM_INFO
	.align		4
.L_37:
        /*0038*/ 	.byte	0x04, 0x17
        /*003a*/ 	.short	(.L_39 - .L_38)
.L_38:
        /*003c*/ 	.word	0x00000000
        /*0040*/ 	.short	0x0002
        /*0042*/ 	.short	0x0010
        /*0044*/ 	.byte	0x00, 0xf5, 0x21, 0x00


	//----- nvinfo : EIATTR_KPARAM_INFO
	.align		4
.L_39:
        /*0048*/ 	.byte	0x04, 0x17
        /*004a*/ 	.short	(.L_41 - .L_40)
.L_40:
        /*004c*/ 	.word	0x00000000
        /*0050*/ 	.short	0x0001
        /*0052*/ 	.short	0x0008
        /*0054*/ 	.byte	0x00, 0xf5, 0x21, 0x00


	//----- nvinfo : EIATTR_KPARAM_INFO
	.align		4
.L_41:
        /*0058*/ 	.byte	0x04, 0x17
        /*005a*/ 	.short	(.L_43 - .L_42)
.L_42:
        /*005c*/ 	.word	0x00000000
        /*0060*/ 	.short	0x0000
        /*0062*/ 	.short	0x0000
        /*0064*/ 	.byte	0x00, 0xf5, 0x21, 0x00


	//----- nvinfo : EIATTR_SPARSE_MMA_MASK
	.align		4
.L_43:
        /*0068*/ 	.byte	0x03, 0x50
        /*006a*/ 	.short	0x0000


	//----- nvinfo : EIATTR_MAXREG_COUNT
	.align		4
        /*006c*/ 	.byte	0x03, 0x1b
        /*006e*/ 	.short	0x00ff


	//----- nvinfo : EIATTR_MERCURY_ISA_VERSION
	.align		4
        /*0070*/ 	.byte	0x03, 0x5f
        /*0072*/ 	.short	0x0101


	//----- nvinfo : EIATTR_COOP_GROUP_MASK_REGIDS
	.align		4
        /*0074*/ 	.byte	0x04, 0x29
        /*0076*/ 	.short	(.L_45 - .L_44)


	//   ....[0]....
.L_44:
        /*0078*/ 	.word	0xffffffff


	//   ....[1]....
        /*007c*/ 	.word	0xffffffff


	//   ....[2]....
        /*0080*/ 	.word	0xffffffff


	//   ....[3]....
        /*0084*/ 	.word	0xffffffff


	//   ....[4]....
        /*0088*/ 	.word	0xffffffff


	//   ....[5]....
        /*008c*/ 	.word	0x05000010


	//   ....[6]....
        /*0090*/ 	.word	0x05000010


	//   ....[7]....
        /*0094*/ 	.word	0x05000010


	//   ....[8]....
        /*0098*/ 	.word	0x05000010


	//   ....[9]....
        /*009c*/ 	.word	0x05000010


	//----- nvinfo : EIATTR_COOP_GROUP_INSTR_OFFSETS
	.align		4
.L_45:
        /*00a0*/ 	.byte	0x04, 0x28
        /*00a2*/ 	.short	(.L_47 - .L_46)


	//   ....[0]....
.L_46:
        /*00a4*/ 	.word	0x000002e0


	//   ....[1]....
        /*00a8*/ 	.word	0x00000300


	//   ....[2]....
        /*00ac*/ 	.word	0x00000320


	//   ....[3]....
        /*00b0*/ 	.word	0x00000340


	//   ....[4]....
        /*00b4*/ 	.word	0x00000360


	//   ....[5]....
        /*00b8*/ 	.word	0x00000440


	//   ....[6]....
        /*00bc*/ 	.word	0x000004d0


	//   ....[7]....
        /*00c0*/ 	.word	0x00000540


	//   ....[8]....
        /*00c4*/ 	.word	0x000005b0


	//   ....[9]....
        /*00c8*/ 	.word	0x00000620


	//----- nvinfo : EIATTR_VRC_CTA_INIT_COUNT
	.align		4
.L_47:
        /*00cc*/ 	.byte	0x02, 0x4a
	.zero		1
	.zero		1


	//----- nvinfo : EIATTR_EXIT_INSTR_OFFSETS
	.align		4
        /*00d0*/ 	.byte	0x04, 0x1c
        /*00d2*/ 	.short	(.L_49 - .L_48)


	//   ....[0]....
.L_48:
        /*00d4*/ 	.word	0x00000080


	//   ....[1]....
        /*00d8*/ 	.word	0x000003d0


	//----- nvinfo : EIATTR_CRS_STACK_SIZE
	.align		4
.L_49:
        /*00dc*/ 	.byte	0x04, 0x1e
        /*00de*/ 	.short	(.L_51 - .L_50)
.L_50:
        /*00e0*/ 	.word	0x00000000


	//----- nvinfo : EIATTR_CBANK_PARAM_SIZE
	.align		4
.L_51:
        /*00e4*/ 	.byte	0x03, 0x19
        /*00e6*/ 	.short	0x0028


	//----- nvinfo : EIATTR_PARAM_CBANK
	.align		4
        /*00e8*/ 	.byte	0x04, 0x0a
        /*00ea*/ 	.short	(.L_53 - .L_52)
	.align		4
.L_52:
        /*00ec*/ 	.word	index@(.nv.constant0._Z15kernel_gpu_tuneILi128EEvPKfPKiS3_Pfii)
        /*00f0*/ 	.short	0x0380
        /*00f2*/ 	.short	0x0028


	//----- nvinfo : EIATTR_SW_WAR
	.align		4
.L_53:
        /*00f4*/ 	.byte	0x04, 0x36
        /*00f6*/ 	.short	(.L_55 - .L_54)
.L_54:
        /*00f8*/ 	.word	0x00000008
.L_55:


//--------------------- .nv.info._Z15kernel_gpu_tuneILi96EEvPKfPKiS3_Pfii --------------------------
	.section	.nv.info._Z15kernel_gpu_tuneILi96EEvPKfPKiS3_Pfii,"",@"SHT_CUDA_INFO"
	.sectionflags	@""
	.align	4


	//----- nvinfo : EIATTR_CUDA_API_VERSION
	.align		4
        /*0000*/ 	.byte	0x04, 0x37
        /*0002*/ 	.short	(.L_57 - .L_56)
.L_56:
        /*0004*/ 	.word	0x00000082


	//----- nvinfo : EIATTR_KPARAM_INFO
	.align		4
.L_57:
        /*0008*/ 	.byte	0x04, 0x17
        /*000a*/ 	.short	(.L_59 - .L_58)
.L_58:
        /*000c*/ 	.word	0x00000000
        /*0010*/ 	.short	0x0005
        /*0012*/ 	.short	0x0024
        /*0014*/ 	.byte	0x00, 0xf0, 0x11, 0x00


	//----- nvinfo : EIATTR_KPARAM_INFO
	.align		4
.L_59:
        /*0018*/ 	.byte	0x04, 0x17
        /*001a*/ 	.short	(.L_61 - .L_60)
.L_60:
        /*001c*/ 	.word	0x00000000
        /*0020*/ 	.short	0x0004
        /*0022*/ 	.short	0x0020
        /*0024*/ 	.byte	0x00, 0xf0, 0x11, 0x00


	//----- nvinfo : EIATTR_KPARAM_INFO
	.align		4
.L_61:
        /*0028*/ 	.byte	0x04, 0x17
        /*002a*/ 	.short	(.L_63 - .L_62)
.L_62:
        /*002c*/ 	.word	0x00000000
        /*0030*/ 	.short	0x0003
        /*0032*/ 	.short	0x0018
        /*0034*/ 	.byte	0x00, 0xf5, 0x21, 0x00


	//----- nvinfo : EIATTR_KPARAM_INFO
	.align		4
.L_63:
        /*0038*/ 	.byte	0x04, 0x17
        /*003a*/ 	.short	(.L_65 - .L_64)
.L_64:
        /*003c*/ 	.word	0x00000000
        /*0040*/ 	.short	0x0002
        /*0042*/ 	.short	0x0010
        /*0044*/ 	.byte	0x00, 0xf5, 0x21, 0x00


	//----- nvinfo : EIATTR_KPARAM_INFO
	.align		4
.L_65:
        /*0048*/ 	.byte	0x04, 0x17
        /*004a*/ 	.short	(.L_67 - .L_66)
.L_66:
        /*004c*/ 	.word	0x00000000
        /*0050*/ 	.short	0x0001
        /*0052*/ 	.short	0x0008
        /*0054*/ 	.byte	0x00, 0xf5, 0x21, 0x00


	//----- nvinfo : EIATTR_KPARAM_INFO
	.align		4
.L_67:
        /*0058*/ 	.byte	0x04, 0x17
        /*005a*/ 	.short	(.L_69 - .L_68)
.L_68:
        /*005c*/ 	.word	0x00000000
        /*0060*/ 	.short	0x0000
        /*0062*/ 	.short	0x0000
        /*0064*/ 	.byte	0x00, 0xf5, 0x21, 0x00


	//----- nvinfo : EIATTR_SPARSE_MMA_MASK
	.align		4
.L_69:
        /*0068*/ 	.byte	0x03, 0x50
        /*006a*/ 	.short	0x0000


	//----- nvinfo : EIATTR_MAXREG_COUNT
	.align		4
        /*006c*/ 	.byte	0x03, 0x1b
        /*006e*/ 	.short	0x00ff


	//----- nvinfo : EIATTR_MERCURY_ISA_VERSION
	.align		4
        /*0070*/ 	.byte	0x03, 0x5f
        /*0072*/ 	.short	0x0101


	//----- nvinfo : EIATTR_COOP_GROUP_MASK_REGIDS
	.align		4
        /*0074*/ 	.byte	0x04, 0x29
        /*0076*/ 	.short	(.L_71 - .L_70)


	//   ....[0]....
.L_70:
        /*0078*/ 	.word	0xffffffff


	//   ....[1]....
        /*007c*/ 	.word	0xffffffff


	//   ....[2]....
        /*0080*/ 	.word	0xffffffff


	//   ....[3]....
        /*0084*/ 	.word	0xffffffff


	//   ....[4]....
        /*0088*/ 	.word	0xffffffff


	//   ....[5]....
        /*008c*/ 	.word	0x05000012


	//   ....[6]....
        /*0090*/ 	.word	0x05000012


	//   ....[7]....
        /*0094*/ 	.word	0x05000012


	//   ....[8]....
        /*0098*/ 	.word	0x05000012


	//   ....[9]....
        /*009c*/ 	.word	0x05000012


	//----- nvinfo : EIATTR_COOP_GROUP_INSTR_OFFSETS
	.align		4
.L_71:
        /*00a0*/ 	.byte	0x04, 0x28
        /*00a2*/ 	.short	(.L_73 - .L_72)


	//   ....[0]....
.L_72:
        /*00a4*/ 	.word	0x00000290


	//   ....[1]....
        /*00a8*/ 	.word	0x000002b0


	//   ....[2]....
        /*00ac*/ 	.word	0x000002d0


	//   ....[3]....
        /*00b0*/ 	.word	0x000002f0


	//   ....[4]....
        /*00b4*/ 	.word	0x00000310


	//   ....[5]....
        /*00b8*/ 	.word	0x000003f0


	//   ....[6]....
        /*00bc*/ 	.word	0x00000480


	//   ....[7]....
        /*00c0*/ 	.word	0x000004f0


	//   ....[8]....
        /*00c4*/ 	.word	0x00000560


	//   ....[9]....
        /*00c8*/ 	.word	0x000005d0


	//----- nvinfo : EIATTR_VRC_CTA_INIT_COUNT
	.align		4
.L_73:
        /*00cc*/ 	.byte	0x02, 0x4a
	.zero		1
	.zero		1


	//----- nvinfo : EIATTR_EXIT_INSTR_OFFSETS
	.align		4
        /*00d0*/ 	.byte	0x04, 0x1c
        /*00d2*/ 	.short	(.L_75 - .L_74)


	//   ....[0]....
.L_74:
        /*00d4*/ 	.word	0x00000080


	//   ....[1]....
        /*00d8*/ 	.word	0x00000380


	//----- nvinfo : EIATTR_CRS_STACK_SIZE
	.align		4
.L_75:
        /*00dc*/ 	.byte	0x04, 0x1e
        /*00de*/ 	.short	(.L_77 - .L_76)
.L_76:
        /*00e0*/ 	.word	0x00000000


	//----- nvinfo : EIATTR_CBANK_PARAM_SIZE
	.align		4
.L_77:
        /*00e4*/ 	.byte	0x03, 0x19
        /*00e6*/ 	.short	0x0028


	//----- nvinfo : EIATTR_PARAM_CBANK
	.align		4
        /*00e8*/ 	.byte	0x04, 0x0a
        /*00ea*/ 	.short	(.L_79 - .L_78)
	.align		4
.L_78:
        /*00ec*/ 	.word	index@(.nv.constant0._Z15kernel_gpu_tuneILi96EEvPKfPKiS3_Pfii)
        /*00f0*/ 	.short	0x0380
        /*00f2*/ 	.short	0x0028


	//----- nvinfo : EIATTR_SW_WAR
	.align		4
.L_79:
        /*00f4*/ 	.byte	0x04, 0x36
        /*00f6*/ 	.short	(.L_81 - .L_80)
.L_80:
        /*00f8*/ 	.word	0x00000008
.L_81:


//--------------------- .nv.info._Z15kernel_gpu_tuneILi64EEvPKfPKiS3_Pfii --------------------------
	.section	.nv.info._Z15kernel_gpu_tuneILi64EEvPKfPKiS3_Pfii,"",@"SHT_CUDA_INFO"
	.sectionflags	@""
	.align	4


	//----- nvinfo : EIATTR_CUDA_API_VERSION
	.align		4
        /*0000*/ 	.byte	0x04, 0x37
        /*0002*/ 	.short	(.L_83 - .L_82)
.L_82:
        /*0004*/ 	.word	0x00000082


	//----- nvinfo : EIATTR_KPARAM_INFO
	.align		4
.L_83:
        /*0008*/ 	.byte	0x04, 0x17
        /*000a*/ 	.short	(.L_85 - .L_84)
.L_84:
        /*000c*/ 	.word	0x00000000
        /*0010*/ 	.short	0x0005
        /*0012*/ 	.short	0x0024
        /*0014*/ 	.byte	0x00, 0xf0, 0x11, 0x00


	//----- nvinfo : EIATTR_KPARAM_INFO
	.align		4
.L_85:
        /*0018*/ 	.byte	0x04, 0x17
        /*001a*/ 	.short	(.L_87 - .L_86)
.L_86:
        /*001c*/ 	.word	0x00000000
        /*0020*/ 	.short	0x0004
        /*0022*/ 	.short	0x0020
        /*0024*/ 	.byte	0x00, 0xf0, 0x11, 0x00


	//----- nvinfo : EIATTR_KPARAM_INFO
	.align		4
.L_87:
        /*0028*/ 	.byte	0x04, 0x17
        /*002a*/ 	.short	(.L_89 - .L_88)
.L_88:
        /*002c*/ 	.word	0x00000000
        /*0030*/ 	.short	0x0003
        /*0032*/ 	.short	0x0018
        /*0034*/ 	.byte	0x00, 0xf5, 0x21, 0x00


	//----- nvinfo : EIATTR_KPARAM_INFO
	.align		4
.L_89:
        /*0038*/ 	.byte	0x04, 0x17
        /*003a*/ 	.short	(.L_91 - .L_90)
.L_90:
        /*003c*/ 	.word	0x00000000
        /*0040*/ 	.short	0x0002
        /*0042*/ 	.short	0x0010
        /*0044*/ 	.byte	0x00, 0xf5, 0x21, 0x00


	//----- nvinfo : EIATTR_KPARAM_INFO
	.align		4
.L_91:
        /*0048*/ 	.byte	0x04, 0x17
        /*004a*/ 	.short	(.L_93 - .L_92)
.L_92:
        /*004c*/ 	.word	0x00000000
        /*0050*/ 	.short	0x0001
        /*0052*/ 	.short	0x0008
        /*0054*/ 	.byte	0x00, 0xf5, 0x21, 0x00


	//----- nvinfo : EIATTR_KPARAM_INFO
	.align		4
.L_93:
        /*0058*/ 	.byte	0x04, 0x17
        /*005a*/ 	.short	(.L_95 - .L_94)
.L_94:
        /*005c*/ 	.word	0x00000000
        /*0060*/ 	.short	0x0000
        /*0062*/ 	.short	0x0000
        /*0064*/ 	.byte	0x00, 0xf5, 0x21, 0x00


	//----- nvinfo : EIATTR_SPARSE_MMA_MASK
	.align		4
.L_95:
        /*0068*/ 	.byte	0x03, 0x50
        /*006a*/ 	.short	0x0000


	//----- nvinfo : EIATTR_MAXREG_COUNT
	.align		4
        /*006c*/ 	.byte	0x03, 0x1b
        /*006e*/ 	.short	0x00ff


	//----- nvinfo : EIATTR_MERCURY_ISA_VERSION
	.align		4
        /*0070*/ 	.byte	0x03, 0x5f
        /*0072*/ 	.short	0x0101


	//----- nvinfo : EIATTR_COOP_GROUP_MASK_REGIDS
	.align		4
        /*0074*/ 	.byte	0x04, 0x29
        /*0076*/ 	.short	(.L_97 - .L_96)


	//   ....[0]....
.L_96:
        /*0078*/ 	.word	0xffffffff


	//   ....[1]....
        /*007c*/ 	.word	0xffffffff


	//   ....[2]....
        /*0080*/ 	.word	0xffffffff


	//   ....[3]....
        /*0084*/ 	.word	0xffffffff


	//   ....[4]....
        /*0088*/ 	.word	0xffffffff


	//   ....[5]....
        /*008c*/ 	.word	0x05000012


	//   ....[6]....
        /*0090*/ 	.word	0x05000012


	//   ....[7]....
        /*0094*/ 	.word	0x05000012


	//   ....[8]....
        /*0098*/ 	.word	0x05000012


	//   ....[9]....
        /*009c*/ 	.word	0x05000012


	//----- nvinfo : EIATTR_COOP_GROUP_INSTR_OFFSETS
	.align		4
.L_97:
        /*00a0*/ 	.byte	0x04, 0x28
        /*00a2*/ 	.short	(.L_99 - .L_98)


	//   ....[0]....
.L_98:
        /*00a4*/ 	.word	0x00000240


	//   ....[1]....
        /*00a8*/ 	.word	0x00000260


	//   ....[2]....
        /*00ac*/ 	.word	0x00000280


	//   ....[3]....
        /*00b0*/ 	.word	0x000002a0


	//   ....[4]....
        /*00b4*/ 	.word	0x000002c0


	//   ....[5]....
        /*00b8*/ 	.word	0x000003a0


	//   ....[6]....
        /*00bc*/ 	.word	0x00000430


	//   ....[7]....
        /*00c0*/ 	.word	0x000004a0


	//   ....[8]....
        /*00c4*/ 	.word	0x00000510


	//   ....[9]....
        /*00c8*/ 	.word	0x00000580


	//----- nvinfo : EIATTR_VRC_CTA_INIT_COUNT
	.align		4
.L_99:
        /*00cc*/ 	.byte	0x02, 0x4a
	.zero		1
	.zero		1


	//----- nvinfo : EIATTR_EXIT_INSTR_OFFSETS
	.align		4
        /*00d0*/ 	.byte	0x04, 0x1c
        /*00d2*/ 	.short	(.L_101 - .L_100)


	//   ....[0]....
.L_100:
        /*00d4*/ 	.word	0x00000080


	//   ....[1]....
        /*00d8*/ 	.word	0x00000330


	//----- nvinfo : EIATTR_CRS_STACK_SIZE
	.align		4
.L_101:
        /*00dc*/ 	.byte	0x04, 0x1e
        /*00de*/ 	.short	(.L_103 - .L_102)
.L_102:
        /*00e0*/ 	.word	0x00000000


	//----- nvinfo : EIATTR_CBANK_PARAM_SIZE
	.align		4
.L_103:
        /*00e4*/ 	.byte	0x03, 0x19
        /*00e6*/ 	.short	0x0028


	//----- nvinfo : EIATTR_PARAM_CBANK
	.align		4
        /*00e8*/ 	.byte	0x04, 0x0a
        /*00ea*/ 	.short	(.L_105 - .L_104)
	.align		4
.L_104:
        /*00ec*/ 	.word	index@(.nv.constant0._Z15kernel_gpu_tuneILi64EEvPKfPKiS3_Pfii)
        /*00f0*/ 	.short	0x0380
        /*00f2*/ 	.short	0x0028


	//----- nvinfo : EIATTR_SW_WAR
	.align		4
.L_105:
        /*00f4*/ 	.byte	0x04, 0x36
        /*00f6*/ 	.short	(.L_107 - .L_106)
.L_106:
        /*00f8*/ 	.word	0x00000008
.L_107:


//--------------------- .nv.info._Z15kernel_gpu_tuneILi32EEvPKfPKiS3_Pfii --------------------------
	.section	.nv.info._Z15kernel_gpu_tuneILi32EEvPKfPKiS3_Pfii,"",@"SHT_CUDA_INFO"
	.sectionflags	@""
	.align	4


	//----- nvinfo : EIATTR_CUDA_API_VERSION
	.align		4
        /*0000*/ 	.byte	0x04, 0x37
        /*0002*/ 	.short	(.L_109 - .L_108)
.L_108:
        /*0004*/ 	.word	0x00000082


	//----- nvinfo : EIATTR_KPARAM_INFO
	.align		4
.L_109:
        /*0008*/ 	.byte	0x04, 0x17
        /*000a*/ 	.short	(.L_111 - .L_110)
.L_110:
        /*000c*/ 	.word	0x00000000
        /*0010*/ 	.short	0x0005
        /*0012*/ 	.short	0x0024
        /*0014*/ 	.byte	0x00, 0xf0, 0x11, 0x00


	//----- nvinfo : EIATTR_KPARAM_INFO
	.align		4
.L_111:
        /*0018*/ 	.byte	0x04, 0x17
        /*001a*/ 	.short	(.L_113 - .L_112)
.L_112:
        /*001c*/ 	.word	0x00000000
        /*0020*/ 	.short	0x0004
        /*0022*/ 	.short	0x0020
        /*0024*/ 	.byte	0x00, 0xf0, 0x11, 0x00


	//----- nvinfo : EIATTR_KPARAM_INFO
	.align		4
.L_113:
        /*0028*/ 	.byte	0x04, 0x17
        /*002a*/ 	.short	(.L_115 - .L_114)
.L_114:
        /*002c*/ 	.word	0x00000000
        /*0030*/ 	.short	0x0003
        /*0032*/ 	.short	0x0018
        /*0034*/ 	.byte	0x00, 0xf5, 0x21, 0x00


	//----- nvinfo : EIATTR_KPARAM_INFO
	.align		4
.L_115:
        /*0038*/ 	.byte	0x04, 0x17
        /*003a*/ 	.short	(.L_117 - .L_116)
.L_116:
        /*003c*/ 	.word	0x00000000
        /*0040*/ 	.short	0x0002
        /*0042*/ 	.short	0x0010
        /*0044*/ 	.byte	0x00, 0xf5, 0x21, 0x00


	//----- nvinfo : EIATTR_KPARAM_INFO
	.align		4
.L_117:
        /*0048*/ 	.byte	0x04, 0x17
        /*004a*/ 	.short	(.L_119 - .L_118)
.L_118:
        /*004c*/ 	.word	0x00000000
        /*0050*/ 	.short	0x0001
        /*0052*/ 	.short	0x0008
        /*0054*/ 	.byte	0x00, 0xf5, 0x21, 0x00


	//----- nvinfo : EIATTR_KPARAM_INFO
	.align		4
.L_119:
        /*0058*/ 	.byte	0x04, 0x17
        /*005a*/ 	.short	(.L_121 - .L_120)
.L_120:
        /*005c*/ 	.word	0x00000000
        /*0060*/ 	.short	0x0000
        /*0062*/ 	.short	0x0000
        /*0064*/ 	.byte	0x00, 0xf5, 0x21, 0x00


	//----- nvinfo : EIATTR_SPARSE_MMA_MASK
	.align		4
.L_121:
        /*0068*/ 	.byte	0x03, 0x50
        /*006a*/ 	.short	0x0000


	//----- nvinfo : EIATTR_MAXREG_COUNT
	.align		4
        /*006c*/ 	.byte	0x03, 0x1b
        /*006e*/ 	.short	0x00ff


	//----- nvinfo : EIATTR_MERCURY_ISA_VERSION
	.align		4
        /*0070*/ 	.byte	0x03, 0x5f
        /*0072*/ 	.short	0x0101


	//----- nvinfo : EIATTR_COOP_GROUP_MASK_REGIDS
	.align		4
        /*0074*/ 	.byte	0x04, 0x29
        /*0076*/ 	.short	(.L_123 - .L_122)


	//   ....[0]....
.L_122:
        /*0078*/ 	.word	0xffffffff


	//   ....[1]....
        /*007c*/ 	.word	0xffffffff


	//   ....[2]....
        /*0080*/ 	.word	0xffffffff


	//   ....[3]....
        /*0084*/ 	.word	0xffffffff


	//   ....[4]....
        /*0088*/ 	.word	0xffffffff


	//   ....[5]....
        /*008c*/ 	.word	0xffffffff


	//   ....[6]....
        /*0090*/ 	.word	0xffffffff


	//   ....[7]....
        /*0094*/ 	.word	0xffffffff


	//   ....[8]....
        /*0098*/ 	.word	0xffffffff


	//   ....[9]....
        /*009c*/ 	.word	0xffffffff


	//   ....[10]....
        /*00a0*/ 	.word	0xffffffff


	//   ....[11]....
        /*00a4*/ 	.word	0xffffffff


	//   ....[12]....
        /*00a8*/ 	.word	0xffffffff


	//   ....[13]....
        /*00ac*/ 	.word	0xffffffff


	//   ....[14]....
        /*00b0*/ 	.word	0xffffffff


	//   ....[15]....
        /*00b4*/ 	.word	0xffffffff


	//   ....[16]....
        /*00b8*/ 	.word	0xffffffff


	//   ....[17]....
        /*00bc*/ 	.word	0xffffffff


	//   ....[18]....
        /*00c0*/ 	.word	0xffffffff


	//   ....[19]....
        /*00c4*/ 	.word	0xffffffff


	//   ....[20]....
        /*00c8*/ 	.word	0xffffffff


	//   ....[21]....
        /*00cc*/ 	.word	0xffffffff


	//   ....[22]....
        /*00d0*/ 	.word	0xffffffff


	//   ....[23]....
        /*00d4*/ 	.word	0xffffffff


	//   ....[24]....
        /*00d8*/ 	.word	0xffffffff


	//   ....[25]....
        /*00dc*/ 	.word	0x05000010


	//   ....[26]....
        /*00e0*/ 	.word	0x05000010


	//   ....[27]....
        /*00e4*/ 	.word	0x05000010


	//   ....[28]....
        /*00e8*/ 	.word	0x05000010


	//   ....[29]....
        /*00ec*/ 	.word	0x05000010


	//   ....[30]....
        /*00f0*/ 	.word	0x05000010


	//   ....[31]....
        /*00f4*/ 	.word	0x05000010


	//   ....[32]....
        /*00f8*/ 	.word	0x05000010


	//   ....[33]....
        /*00fc*/ 	.word	0x05000010


	//   ....[34]....
        /*0100*/ 	.word	0x05000010


	//   ....[35]....
        /*0104*/ 	.word	0x05000010


	//   ....[36]....
        /*0108*/ 	.word	0x05000010


	//   ....[37]....
        /*010c*/ 	.word	0x05000010


	//   ....[38]....
        /*0110*/ 	.word	0x05000010


	//   ....[39]....
        /*0114*/ 	.word	0x05000010


	//   ....[40]....
        /*0118*/ 	.word	0x05000010


	//   ....[41]....
        /*011c*/ 	.word	0x05000010


	//   ....[42]....
        /*0120*/ 	.word	0x05000010


	//   ....[43]....
        /*0124*/ 	.word	0x05000010


	//   ....[44]....
        /*0128*/ 	.word	0x05000010


	//   ....[45]....
        /*012c*/ 	.word	0x05000010


	//   ....[46]....
        /*0130*/ 	.word	0x05000010


	//   ....[47]....
        /*0134*/ 	.word	0x05000010


	//   ....[48]....
        /*0138*/ 	.word	0x05000010


	//   ....[49]....
        /*013c*/ 	.word	0x05000010


	//----- nvinfo : EIATTR_COOP_GROUP_INSTR_OFFSETS
	.align		4
.L_123:
        /*0140*/ 	.byte	0x04, 0x28
        /*0142*/ 	.short	(.L_125 - .L_124)


	//   ....[0]....
.L_124:
        /*0144*/ 	.word	0x000003e0


	//   ....[1]....
        /*0148*/ 	.word	0x00000400


	//   ....[2]....
        /*014c*/ 	.word	0x00000420


	//   ....[3]....
        /*0150*/ 	.word	0x00000440


	//   ....[4]....
        /*0154*/ 	.word	0x00000460


	//   ....[5]....
        /*0158*/ 	.word	0x000008e0


	//   ....[6]....
        /*015c*/ 	.word	0x00000910


	//   ....[7]....
        /*0160*/ 	.word	0x00000930


	//   ....[8]....
        /*0164*/ 	.word	0x00000960


	//   ....[9]....
        /*0168*/ 	.word	0x00000980


	//   ....[10]....
        /*016c*/ 	.word	0x000009b0


	//   ....[11]....
        /*0170*/ 	.word	0x000009d0


	//   ....[12]....
        /*0174*/ 	.word	0x000009e0


	//   ....[13]....
        /*0178*/ 	.word	0x00000a10


	//   ....[14]....
        /*017c*/ 	.word	0x00000a30


	//   ....[15]....
        /*0180*/ 	.word	0x00000a40


	//   ....[16]....
        /*0184*/ 	.word	0x00000a80


	//   ....[17]....
        /*0188*/ 	.word	0x00000aa0


	//   ....[18]....
        /*018c*/ 	.word	0x00000ab0


	//   ....[19]....
        /*0190*/ 	.word	0x00000ac0


	//   ....[20]....
        /*0194*/ 	.word	0x00000af0


	//   ....[21]....
        /*0198*/ 	.word	0x00000b10


	//   ....[22]....
        /*019c*/ 	.word	0x00000b30


	//   ....[23]....
        /*01a0*/ 	.word	0x00000b40


	//   ....[24]....
        /*01a4*/ 	.word	0x00000bd0


	//   ....[25]....
        /*01a8*/ 	.word	0x00000cb0


	//   ....[26]....
        /*01ac*/ 	.word	0x00000d30


	//   ....[27]....
        /*01b0*/ 	.word	0x00000d90


	//   ....[28]....
        /*01b4*/ 	.word	0x00000df0


	//   ....[29]....
        /*01b8*/ 	.word	0x00000e50


	//   ....[30]....
        /*01bc*/ 	.word	0x00000ff0


	//   ....[31]....
        /*01c0*/ 	.word	0x00001090


	//   ....[32]....
        /*01c4*/ 	.word	0x00001130


	//   ....[33]....
        /*01c8*/ 	.word	0x00001260


	//   ....[34]....
        /*01cc*/ 	.word	0x000012d0


	//   ....[35]....
        /*01d0*/ 	.word	0x000013d0


	//   ....[36]....
        /*01d4*/ 	.word	0x00001450


	//   ....[37]....
        /*01d8*/ 	.word	0x000014c0


	//   ....[38]....
        /*01dc*/ 	.word	0x00001520


	//   ....[39]....
        /*01e0*/ 	.word	0x00001580


	//   ....[40]....
        /*01e4*/ 	.word	0x000015f0


	//   ....[41]....
        /*01e8*/ 	.word	0x00001660


	//   ....[42]....
        /*01ec*/ 	.word	0x000016d0


	//   ....[43]....
        /*01f0*/ 	.word	0x00001740


	//   ....[44]....
        /*01f4*/ 	.word	0x000017b0


	//   ....[45]....
        /*01f8*/ 	.word	0x00001830


	//   ....[46]....
        /*01fc*/ 	.word	0x000018a0


	//   ....[47]....
        /*0200*/ 	.word	0x00001910


	//   ....[48]....
        /*0204*/ 	.word	0x00001980


	//   ....[49]....
        /*0208*/ 	.word	0x00001a40


	//----- nvinfo : EIATTR_VRC_CTA_INIT_COUNT
	.align		4
.L_125:
        /*020c*/ 	.byte	0x02, 0x4a
	.zero		1
	.zero		1


	//----- nvinfo : EIATTR_EXIT_INSTR_OFFSETS
	.align		4
        /*0210*/ 	.byte	0x04, 0x1c
        /*0212*/ 	.short	(.L_127 - .L_126)


	//   ....[0]....
.L_126:
        /*0214*/ 	.word	0x000000a0


	//   ....[1]....
        /*0218*/ 	.word	0x00000500


	//   ....[2]....
        /*021c*/ 	.word	0x00000c50


	//----- nvinfo : EIATTR_CRS_STACK_SIZE
	.align		4
.L_127:
        /*0220*/ 	.byte	0x04, 0x1e
        /*0222*/ 	.short	(.L_129 - .L_128)
.L_128:
        /*0224*/ 	.word	0x00000000


	//----- nvinfo : EIATTR_CBANK_PARAM_SIZE
	.align		4
.L_129:
        /*0228*/ 	.byte	0x03, 0x19
        /*022a*/ 	.short	0x0028


	//----- nvinfo : EIATTR_PARAM_CBANK
	.align		4
        /*022c*/ 	.byte	0x04, 0x0a
        /*022e*/ 	.short	(.L_131 - .L_130)
	.align		4
.L_130:
        /*0230*/ 	.word	index@(.nv.constant0._Z15kernel_gpu_tuneILi32EEvPKfPKiS3_Pfii)
        /*0234*/ 	.short	0x0380
        /*0236*/ 	.short	0x0028


	//----- nvinfo : EIATTR_SW_WAR
	.align		4
.L_131:
        /*0238*/ 	.byte	0x04, 0x36
        /*023a*/ 	.short	(.L_133 - .L_132)
.L_132:
        /*023c*/ 	.word	0x00000008
.L_133:


//--------------------- .nv.info._Z19kernel_gpu_originalPKfPKiPfii --------------------------
	.section	.nv.info._Z19kernel_gpu_originalPKfPKiPfii,"",@"SHT_CUDA_INFO"
	.sectionflags	@""
	.align	4


	//----- nvinfo : EIATTR_CUDA_API_VERSION
	.align		4
        /*0000*/ 	.byte	0x04, 0x37
        /*0002*/ 	.short	(.L_135 - .L_134)
.L_134:
        /*0004*/ 	.word	0x00000082


	//----- nvinfo : EIATTR_KPARAM_INFO
	.align		4
.L_135:
        /*0008*/ 	.byte	0x04, 0x17
        /*000a*/ 	.short	(.L_137 - .L_136)
.L_136:
        /*000c*/ 	.word	0x00000000
        /*0010*/ 	.short	0x0004
        /*0012*/ 	.short	0x001c
        /*0014*/ 	.byte	0x00, 0xf0, 0x11, 0x00


	//----- nvinfo : EIATTR_KPARAM_INFO
	.align		4
.L_137:
        /*0018*/ 	.byte	0x04, 0x17
        /*001a*/ 	.short	(.L_139 - .L_138)
.L_138:
        /*001c*/ 	.word	0x00000000
        /*0020*/ 	.short	0x0003
        /*0022*/ 	.short	0x0018
        /*0024*/ 	.byte	0x00, 0xf0, 0x11, 0x00


	//----- nvinfo : EIATTR_KPARAM_INFO
	.align		4
.L_139:
        /*0028*/ 	.byte	0x04, 0x17
        /*002a*/ 	.short	(.L_141 - .L_140)
.L_140:
        /*002c*/ 	.word	0x00000000
        /*0030*/ 	.short	0x0002
        /*0032*/ 	.short	0x0010
        /*0034*/ 	.byte	0x00, 0xf5, 0x21, 0x00


	//----- nvinfo : EIATTR_KPARAM_INFO
	.align		4
.L_141:
        /*0038*/ 	.byte	0x04, 0x17
        /*003a*/ 	.short	(.L_143 - .L_142)
.L_142:
        /*003c*/ 	.word	0x00000000
        /*0040*/ 	.short	0x0001
        /*0042*/ 	.short	0x0008
        /*0044*/ 	.byte	0x00, 0xf5, 0x21, 0x00


	//----- nvinfo : EIATTR_KPARAM_INFO
	.align		4
.L_143:
        /*0048*/ 	.byte	0x04, 0x17
        /*004a*/ 	.short	(.L_145 - .L_144)
.L_144:
        /*004c*/ 	.word	0x00000000
        /*0050*/ 	.short	0x0000
        /*0052*/ 	.short	0x0000
        /*0054*/ 	.byte	0x00, 0xf5, 0x21, 0x00


	//----- nvinfo : EIATTR_SPARSE_MMA_MASK
	.align		4
.L_145:
        /*0058*/ 	.byte	0x03, 0x50
        /*005a*/ 	.short	0x0000


	//----- nvinfo : EIATTR_MAXREG_COUNT
	.align		4
        /*005c*/ 	.byte	0x03, 0x1b
        /*005e*/ 	.short	0x00ff


	//----- nvinfo : EIATTR_MERCURY_ISA_VERSION
	.align		4
        /*0060*/ 	.byte	0x03, 0x5f
        /*0062*/ 	.short	0x0101


	//----- nvinfo : EIATTR_VRC_CTA_INIT_COUNT
	.align		4
        /*0064*/ 	.byte	0x02, 0x4a
	.zero		1
	.zero		1


	//----- nvinfo : EIATTR_EXIT_INSTR_OFFSETS
	.align		4
        /*0068*/ 	.byte	0x04, 0x1c
        /*006a*/ 	.short	(.L_147 - .L_146)


	//   ....[0]....
.L_146:
        /*006c*/ 	.word	0x00000070


	//   ....[1]....
        /*0070*/ 	.word	0x000008a0


	//----- nvinfo : EIATTR_CRS_STACK_SIZE
	.align		4
.L_147:
        /*0074*/ 	.byte	0x04, 0x1e
        /*0076*/ 	.short	(.L_149 - .L_148)
.L_148:
        /*0078*/ 	.word	0x00000000


	//----- nvinfo : EIATTR_CBANK_PARAM_SIZE
	.align		4
.L_149:
        /*007c*/ 	.byte	0x03, 0x19
        /*007e*/ 	.short	0x0020


	//----- nvinfo : EIATTR_PARAM_CBANK
	.align		4
        /*0080*/ 	.byte	0x04, 0x0a
        /*0082*/ 	.short	(.L_151 - .L_150)
	.align		4
.L_150:
        /*0084*/ 	.word	index@(.nv.constant0._Z19kernel_gpu_originalPKfPKiPfii)
        /*0088*/ 	.short	0x0380
        /*008a*/ 	.short	0x0020


	//----- nvinfo : EIATTR_SW_WAR
	.align		4
.L_151:
        /*008c*/ 	.byte	0x04, 0x36
        /*008e*/ 	.short	(.L_153 - .L_152)
.L_152:
        /*0090*/ 	.word	0x00000008
.L_153:


//--------------------- .nv.callgraph             --------------------------
	.section	.nv.callgraph,"",@"SHT_CUDA_CALLGRAPH"
	.align	4
	.sectionentsize	8
	.align		4
        /*0000*/ 	.word	0x00000000
	.align		4
        /*0004*/ 	.word	0xffffffff
	.align		4
        /*0008*/ 	.word	0x00000000
	.align		4
        /*000c*/ 	.word	0xfffffffe
	.align		4
        /*0010*/ 	.word	0x00000000
	.align		4
        /*0014*/ 	.word	0xfffffffd
	.align		4
        /*0018*/ 	.word	0x00000000
	.align		4
        /*001c*/ 	.word	0xfffffffc


//--------------------- .text._Z15kernel_gpu_tuneILi128EEvPKfPKiS3_Pfii --------------------------
	.section	.text._Z15kernel_gpu_tuneILi128EEvPKfPKiS3_Pfii,"ax",@progbits
	.align	128
        .global         _Z15kernel_gpu_tuneILi128EEvPKfPKiS3_Pfii
        .type           _Z15kernel_gpu_tuneILi128EEvPKfPKiS3_Pfii,@function
        .size           _Z15kernel_gpu_tuneILi128EEvPKfPKiS3_Pfii,(.L_x_79 - _Z15kernel_gpu_tuneILi128EEvPKfPKiS3_Pfii)
        .other          _Z15kernel_gpu_tuneILi128EEvPKfPKiS3_Pfii,@"STO_CUDA_ENTRY STV_DEFAULT"
_Z15kernel_gpu_tuneILi128EEvPKfPKiS3_Pfii:
.text._Z15kernel_gpu_tuneILi128EEvPKfPKiS3_Pfii:
[----:B------:R-:W-:Y:S01]  /*0000*/  LDC R1, c[0x0][0x37c] ;  /* 0x0000df00ff017b82 */ /* 0x000fe20000000800 */
[----:B------:R-:W0:Y:S07]  /*0010*/  S2R R10, SR_TID.X ;  /* 0x00000000000a7919 */ /* 0x000e2e0000002100 */
[----:B------:R-:W0:Y:S01]  /*0020*/  S2UR UR5, SR_CTAID.X ;  /* 0x00000000000579c3 */ /* 0x000e220000002500 */
[----:B------:R-:W1:Y:S07]  /*0030*/  LDCU UR4, c[0x0][0x3a4] ;  /* 0x00007480ff0477ac */ /* 0x000e6e0008000800 */
[----:B------:R-:W0:Y:S01]  /*0040*/  LDC R11, c[0x0][0x360] ;  /* 0x0000d800ff0b7b82 */ /* 0x000e220000000800 */
[----:B-1----:R-:W-:Y:S01]  /*0050*/  USHF.L.U32 UR4, UR4, 0x5, URZ ;  /* 0x0000000504047899 */ /* 0x002fe200080006ff */
[----:B0-----:R-:W-:-:S05]  /*0060*/  IMAD R10, R11, UR5, R10 ;  /* 0x000000050b0a7c24 */ /* 0x001fca000f8e020a */
[----:B------:R-:W-:-:S13]  /*0070*/  ISETP.GE.AND P0, PT, R10, UR4, PT ;  /* 0x000000040a007c0c */ /* 0x000fda000bf06270 */
[----:B------:R-:W-:Y:S05]  /*0080*/  @P0 EXIT ;  /* 0x000000000000094d */ /* 0x000fea0003800000 */
[----:B------:R-:W0:Y:S01]  /*0090*/  S2R R0, SR_LANEID ;  /* 0x0000000000007919 */ /* 0x000e220000000000 */
[----:B------:R-:W1:Y:S01]  /*00a0*/  LDC.64 R2, c[0x0][0x390] ;  /* 0x0000e400ff027b82 */ /* 0x000e620000000a00 */
[----:B------:R-:W2:Y:S01]  /*00b0*/  LDCU UR5, c[0x0][0x370] ;  /* 0x00006e00ff0577ac */ /* 0x000ea20008000800 */
[----:B------:R-:W3:Y:S06]  /*00c0*/  LDCU.64 UR6, c[0x0][0x358] ;  /* 0x00006b00ff0677ac */ /* 0x000eec0008000a00 */
[----:B------:R-:W4:Y:S08]  /*00d0*/  LDC.64 R4, c[0x0][0x398] ;  /* 0x0000e600ff047b82 */ /* 0x000f300000000a00 */
[----:B------:R-:W0:Y:S01]  /*00e0*/  LDC.64 R6, c[0x0][0x380] ;  /* 0x0000e000ff067b82 */ /* 0x000e220000000a00 */
[----:B--2---:R-:W-:-:S07]  /*00f0*/  IMAD R11, R11, UR5, RZ ;  /* 0x000000050b0b7c24 */ /* 0x004fce000f8e02ff */
[----:B---3--:R-:W2:Y:S02]  /*0100*/  LDC.64 R8, c[0x0][0x388] ;  /* 0x0000e200ff087b82 */ /* 0x008ea40000000a00 */
.L_x_1:
[----:B------:R-:W-:-:S04]  /*0110*/  SHF.R.S32.HI R13, RZ, 0x1f, R10 ;  /* 0x0000001fff0d7819 */ /* 0x000fc8000001140a */
[----:B------:R-:W-:-:S04]  /*0120*/  LEA.HI R13, R13, R10, RZ, 0x5 ;  /* 0x0000000a0d0d7211 */ /* 0x000fc800078f28ff */
[----:B------:R-:W-:-:S05]  /*0130*/  SHF.R.S32.HI R13, RZ, 0x5, R13 ;  /* 0x00000005ff0d7819 */ /* 0x000fca000001140d */
[----:B0-2---:R-:W-:-:S04]  /*0140*/  IMAD.WIDE R14, R13, 0x4, R8 ;  /* 0x000000040d0e7825 */ /* 0x005fc800078e0208 */
[----:B-1----:R-:W-:Y:S02]  /*0150*/  IMAD.WIDE R16, R13, 0x4, R2 ;  /* 0x000000040d107825 */ /* 0x002fe400078e0202 */
[----:B------:R-:W2:Y:S04]  /*0160*/  LDG.E.CONSTANT R15, desc[UR6][R14.64] ;  /* 0x000000060e0f7981 */ /* 0x000ea8000c1e9900 */
[----:B------:R-:W2:Y:S01]  /*0170*/  LDG.E.CONSTANT R17, desc[UR6][R16.64] ;  /* 0x0000000610117981 */ /* 0x000ea2000c1e9900 */
[C---:B0-----:R-:W-:Y:S01]  /*0180*/  IADD3 R12, PT, PT, R0.reuse, 0x20, RZ ;  /* 0x00000020000c7810 */ /* 0x041fe20007ffe0ff */
[----:B------:R-:W-:Y:S01]  /*0190*/  VIADD R18, R0, 0x40 ;  /* 0x0000004000127836 */ /* 0x000fe20000000000 */
[-C--:B--2---:R-:W-:Y:S02]  /*01a0*/  IADD3 R19, PT, PT, R15, R17.reuse, RZ ;  /* 0x000000110f137210 */ /* 0x084fe40007ffe0ff */
[----:B------:R-:W-:-:S02]  /*01b0*/  ISETP.GE.AND P1, PT, R12, R17, PT ;  /* 0x000000110c00720c */ /* 0x000fc40003f26270 */
[C---:B------:R-:W-:Y:S02]  /*01c0*/  IADD3 R12, PT, PT, R0.reuse, 0x60, RZ ;  /* 0x00000060000c7810 */ /* 0x040fe40007ffe0ff */
[----:B------:R-:W-:Y:S01]  /*01d0*/  ISETP.GE.AND P0, PT, R0, R19, PT ;  /* 0x000000130000720c */ /* 0x000fe20003f06270 */
[----:B------:R-:W-:Y:S01]  /*01e0*/  IMAD.IADD R19, R15, 0x1, R0 ;  /* 0x000000010f137824 */ /* 0x000fe200078e0200 */
[-C--:B------:R-:W-:Y:S01]  /*01f0*/  ISETP.GE.AND P3, PT, R12, R17.reuse, PT ;  /* 0x000000110c00720c */ /* 0x080fe20003f66270 */
[----:B------:R-:W-:Y:S01]  /*0200*/  HFMA2 R12, -RZ, RZ, 0, 0 ;  /* 0x00000000ff0c7431 */ /* 0x000fe200000001ff */
[----:B------:R-:W-:Y:S02]  /*0210*/  ISETP.GE.AND P2, PT, R18, R17, PT ;  /* 0x000000111200720c */ /* 0x000fe40003f46270 */
[----:B------:R-:W-:Y:S01]  /*0220*/  CS2R R16, SRZ ;  /* 0x0000000000107805 */ /* 0x000fe2000001ff00 */
[----:B------:R-:W-:Y:S01]  /*0230*/  IMAD.WIDE R14, R19, 0x4, R6 ;  /* 0x00000004130e7825 */ /* 0x000fe200078e0206 */
[----:B------:R-:W-:-:S04]  /*0240*/  MOV R18, RZ ;  /* 0x000000ff00127202 */ /* 0x000fc80000000f00 */
[----:B------:R-:W2:Y:S04]  /*0250*/  @!P1 LDG.E.CONSTANT R17, desc[UR6][R14.64+0x80] ;  /* 0x000080060e119981 */ /* 0x000ea8000c1e9900 */
[----:B------:R-:W2:Y:S04]  /*0260*/  @!P0 LDG.E.CONSTANT R12, desc[UR6][R14.64] ;  /* 0x000000060e0c8981 */ /* 0x000ea8000c1e9900 */
[----:B------:R-:W3:Y:S04]  /*0270*/  @!P2 LDG.E.CONSTANT R16, desc[UR6][R14.64+0x100] ;  /* 0x000100060e10a981 */ /* 0x000ee8000c1e9900 */
[----:B------:R-:W5:Y:S01]  /*0280*/  @!P3 LDG.E.CONSTANT R18, desc[UR6][R14.64+0x180] ;  /* 0x000180060e12b981 */ /* 0x000f62000c1e9900 */
[----:B------:R-:W-:Y:S01]  /*0290*/  UMOV UR5, 0xffffffff ;  /* 0xffffffff00057882 */ /* 0x000fe20000000000 */
[----:B--2---:R-:W-:-:S04]  /*02a0*/  FADD R17, R17, R12 ;  /* 0x0000000c11117221 */ /* 0x004fc80000000000 */
[----:B---3--:R-:W-:-:S04]  /*02b0*/  FADD R17, R17, R16 ;  /* 0x0000001011117221 */ /* 0x008fc80000000000 */
[----:B-----5:R-:W-:Y:S01]  /*02c0*/  FADD R18, R17, R18 ;  /* 0x0000001211127221 */ /* 0x020fe20000000000 */
[----:B------:R-:W-:Y:S06]  /*02d0*/  BRA.DIV UR5, `(.L_x_0) ;  /* 0x0000000205407947 */ /* 0x000fec000b800000 */
[----:B------:R-:W0:Y:S02]  /*02e0*/  SHFL.BFLY PT, R15, R18, 0x1, 0x1f ;  /* 0x0c201f00120f7f89 */ /* 0x000e2400000e0000 */
[----:B0-----:R-:W-:-:S05]  /*02f0*/  FADD R15, R18, R15 ;  /* 0x0000000f120f7221 */ /* 0x001fca0000000000 */
[----:B------:R-:W0:Y:S02]  /*0300*/  SHFL.BFLY PT, R12, R15, 0x2, 0x1f ;  /* 0x0c401f000f0c7f89 */ /* 0x000e2400000e0000 */
[----:B0-----:R-:W-:-:S05]  /*0310*/  FADD R12, R15, R12 ;  /* 0x0000000c0f0c7221 */ /* 0x001fca0000000000 */
[----:B------:R-:W0:Y:S02]  /*0320*/  SHFL.BFLY PT, R17, R12, 0x4, 0x1f ;  /* 0x0c801f000c117f89 */ /* 0x000e2400000e0000 */
[----:B0-----:R-:W-:-:S05]  /*0330*/  FADD R17, R12, R17 ;  /* 0x000000110c117221 */ /* 0x001fca0000000000 */
[----:B------:R-:W0:Y:S02]  /*0340*/  SHFL.BFLY PT, R14, R17, 0x8, 0x1f ;  /* 0x0d001f00110e7f89 */ /* 0x000e2400000e0000 */
[----:B0-----:R-:W-:-:S05]  /*0350*/  FADD R14, R17, R14 ;  /* 0x0000000e110e7221 */ /* 0x001fca0000000000 */
[----:B------:R0:W1:Y:S02]  /*0360*/  SHFL.BFLY PT, R19, R14, 0x10, 0x1f ;  /* 0x0e001f000e137f89 */ /* 0x00006400000e0000 */
.L_x_8:
[----:B-1----:R-:W-:Y:S01]  /*0370*/  FADD R19, R14, R19 ;  /* 0x000000130e137221 */ /* 0x002fe20000000000 */
[----:B----4-:R-:W-:-:S04]  /*0380*/  IMAD.WIDE R12, R13, 0x4, R4 ;  /* 0x000000040d0c7825 */ /* 0x010fc800078e0204 */
[----:B------:R-:W-:Y:S01]  /*0390*/  IMAD.IADD R10, R11, 0x1, R10 ;  /* 0x000000010b0a7824 */ /* 0x000fe200078e020a */
[----:B------:R3:W-:Y:S04]  /*03a0*/  STG.E desc[UR6][R12.64], R19 ;  /* 0x000000130c007986 */ /* 0x0007e8000c101906 */
[----:B------:R-:W-:-:S13]  /*03b0*/  ISETP.GE.AND P0, PT, R10, UR4, PT ;  /* 0x000000040a007c0c */ /* 0x000fda000bf06270 */
[----:B---3--:R-:W-:Y:S05]  /*03c0*/  @!P0 BRA `(.L_x_1) ;  /* 0xfffffffc00508947 */ /* 0x008fea000383ffff */
[----:B------:R-:W-:Y:S05]  /*03d0*/  EXIT ;  /* 0x000000000000794d */ /* 0x000fea0003800000 */
.L_x_0:
[----:B------:R-:W-:Y:S01]  /*03e0*/  BSSY B0, `(.L_x_2) ;  /* 0x0000008000007945 */ /* 0x000fe20003800000 */
[----:B------:R-:W-:Y:S01]  /*03f0*/  MOV R15, R18 ;  /* 0x00000012000f7202 */ /* 0x000fe20000000f00 */
[----:B------:R-:W-:Y:S01]  /*0400*/  IMAD.MOV.U32 R21, RZ, RZ, 0x1f ;  /* 0x0000001fff157424 */ /* 0x000fe200078e00ff */
[----:B------:R-:W-:Y:S02]  /*0410*/  MOV R20, 0x1 ;  /* 0x0000000100147802 */ /* 0x000fe40000000f00 */
[----:B------:R-:W-:-:S07]  /*0420*/  MOV R16, 0xffffffff ;  /* 0xffffffff00107802 */ /* 0x000fce0000000f00 */
[----:B----4-:R-:W-:Y:S05]  /*0430*/  WARPSYNC.COLLECTIVE R16, `(.L_x_3) ;  /* 0x0000000010087348 */ /* 0x010fea0003c00000 */
[----:B------:R0:W1:Y:S02]  /*0440*/  SHFL.BFLY P0, R19, R15, R20, R21 ;  /* 0x0c0000140f137389 */ /* 0x0000640000000015 */
[----:B01--4-:R-:W-:Y:S05]  /*0450*/  ENDCOLLECTIVE ;  /* 0x000000000000791b */ /* 0x013fea0003800000 */
.L_x_3:
[----:B------:R-:W-:Y:S05]  /*0460*/  BSYNC B0 ;  /* 0x0000000000007941 */ /* 0x000fea0003800000 */
.L_x_2:
[----:B------:R-:W-:Y:S01]  /*0470*/  MOV R15, R19 ;  /* 0x00000013000f7202 */ /* 0x000fe20000000f00 */
[----:B------:R-:W-:Y:S02]  /*0480*/  HFMA2 R21, -RZ, RZ, 0, 1.847743988037109375e-06 ;  /* 0x0000001fff157431 */ /* 0x000fe400000001ff */
[----:B------:R-:W-:Y:S01]  /*0490*/  IMAD.MOV.U32 R20, RZ, RZ, 0x2 ;  /* 0x00000002ff147424 */ /* 0x000fe200078e00ff */
[----:B------:R-:W-:Y:S01]  /*04a0*/  MOV R16, 0xffffffff ;  /* 0xffffffff00107802 */ /* 0x000fe20000000f00 */
[----:B------:R-:W-:-:S07]  /*04b0*/  FADD R15, R18, R15 ;  /* 0x0000000f120f7221 */ /* 0x000fce0000000000 */
[----:B------:R-:W-:Y:S05]  /*04c0*/  WARPSYNC.COLLECTIVE R16, `(.L_x_4) ;  /* 0x0000000010087348 */ /* 0x000fea0003c00000 */
[----:B------:R0:W1:Y:S02]  /*04d0*/  SHFL.BFLY P0, R19, R15, R20, R21 ;  /* 0x0c0000140f137389 */ /* 0x0000640000000015 */
[----:B01----:R-:W-:Y:S05]  /*04e0*/  ENDCOLLECTIVE ;  /* 0x000000000000791b */ /* 0x003fea0003800000 */
.L_x_4:
[----:B------:R-:W-:Y:S02]  /*04f0*/  HFMA2 R20, -RZ, RZ, 0, 2.384185791015625e-07 ;  /* 0x00000004ff147431 */ /* 0x000fe400000001ff */
[----:B------:R-:W-:-:S04]  /*0500*/  IMAD.MOV.U32 R12, RZ, RZ, R19 ;  /* 0x000000ffff0c7224 */ /* 0x000fc800078e0013 */
[----:B------:R-:W-:-:S05]  /*0510*/  FADD R12, R15, R12 ;  /* 0x0000000c0f0c7221 */ /* 0x000fca0000000000 */
[----:B------:R-:W-:-:S07]  /*0520*/  MOV R15, R12 ;  /* 0x0000000c000f7202 */ /* 0x000fce0000000f00 */
[----:B------:R-:W-:Y:S05]  /*0530*/  WARPSYNC.COLLECTIVE R16, `(.L_x_5) ;  /* 0x0000000010087348 */ /* 0x000fea0003c00000 */
[----:B------:R0:W1:Y:S02]  /*0540*/  SHFL.BFLY P0, R19, R15, R20, R21 ;  /* 0x0c0000140f137389 */ /* 0x0000640000000015 */
[----:B01----:R-:W-:Y:S05]  /*0550*/  ENDCOLLECTIVE ;  /* 0x000000000000791b */ /* 0x003fea0003800000 */
.L_x_5:
[----:B------:R-:W-:Y:S02]  /*0560*/  HFMA2 R20, -RZ, RZ, 0, 4.76837158203125e-07 ;  /* 0x00000008ff147431 */ /* 0x000fe400000001ff */
[----:B------:R-:W-:-:S04]  /*0570*/  IMAD.MOV.U32 R17, RZ, RZ, R19 ;  /* 0x000000ffff117224 */ /* 0x000fc800078e0013 */
[----:B------:R-:W-:-:S05]  /*0580*/  FADD R17, R12, R17 ;  /* 0x000000110c117221 */ /* 0x000fca0000000000 */
[----:B------:R-:W-:-:S07]  /*0590*/  MOV R15, R17 ;  /* 0x00000011000f7202 */ /* 0x000fce0000000f00 */
[----:B------:R-:W-:Y:S05]  /*05a0*/  WARPSYNC.COLLECTIVE R16, `(.L_x_6) ;  /* 0x0000000010087348 */ /* 0x000fea0003c00000 */
[----:B------:R0:W1:Y:S02]  /*05b0*/  SHFL.BFLY P0, R19, R15, R20, R21 ;  /* 0x0c0000140f137389 */ /* 0x0000640000000015 */
[----:B01----:R-:W-:Y:S05]  /*05c0*/  ENDCOLLECTIVE ;  /* 0x000000000000791b */ /* 0x003fea0003800000 */
.L_x_6:
[----:B------:R-:W-:Y:S02]  /*05d0*/  HFMA2 R20, -RZ, RZ, 0, 9.5367431640625e-07 ;  /* 0x00000010ff147431 */ /* 0x000fe400000001ff */
[----:B------:R-:W-:-:S04]  /*05e0*/  IMAD.MOV.U32 R14, RZ, RZ, R19 ;  /* 0x000000ffff0e7224 */ /* 0x000fc800078e0013 */
[----:B------:R-:W-:-:S05]  /*05f0*/  FADD R14, R17, R14 ;  /* 0x0000000e110e7221 */ /* 0x000fca0000000000 */
[----:B------:R-:W-:-:S07]  /*0600*/  MOV R15, R14 ;  /* 0x0000000e000f7202 */ /* 0x000fce0000000f00 */
[----:B------:R-:W-:Y:S05]  /*0610*/  WARPSYNC.COLLECTIVE R16, `(.L_x_7) ;  /* 0x0000000010087348 */ /* 0x000fea0003c00000 */
[----:B------:R0:W1:Y:S02]  /*0620*/  SHFL.BFLY P0, R19, R15, R20, R21 ;  /* 0x0c0000140f137389 */ /* 0x0000640000000015 */
[----:B01----:R-:W-:Y:S05]  /*0630*/  ENDCOLLECTIVE ;  /* 0x000000000000791b */ /* 0x003fea0003800000 */
.L_x_7:
[----:B------:R-:W-:Y:S05]  /*0640*/  BRA `(.L_x_8) ;  /* 0xfffffffc00487947 */ /* 0x000fea000383ffff */
.L_x_9:
[----:B------:R-:W-:-:S00]  /*0650*/  BRA `(.L_x_9) ;  /* 0xfffffffc00fc7947 */ /* 0x000fc0000383ffff */
[----:B------:R-:W-:-:S00]  /*0660*/  NOP ;  /* 0x0000000000007918 */ /* 0x000fc00000000000 */
        /* <DEDUP_REMOVED lines=9> */
.L_x_79:


//--------------------- .text._Z15kernel_gpu_tuneILi96EEvPKfPKiS3_Pfii --------------------------
	.section	.text._Z15kernel_gpu_tuneILi96EEvPKfPKiS3_Pfii,"ax",@progbits
	.align	128
        .global         _Z15kernel_gpu_tuneILi96EEvPKfPKiS3_Pfii
        .type           _Z15kernel_gpu_tuneILi96EEvPKfPKiS3_Pfii,@function
        .size           _Z15kernel_gpu_tuneILi96EEvPKfPKiS3_Pfii,(.L_x_80 - _Z15kernel_gpu_tuneILi96EEvPKfPKiS3_Pfii)
        .other          _Z15kernel_gpu_tuneILi96EEvPKfPKiS3_Pfii,@"STO_CUDA_ENTRY STV_DEFAULT"
_Z15kernel_gpu_tuneILi96EEvPKfPKiS3_Pfii:
.text._Z15kernel_gpu_tuneILi96EEvPKfPKiS3_Pfii:
        /* <DEDUP_REMOVED lines=17> */
.L_x_11:
[----:B------:R-:W-:-:S04]  /*0110*/  SHF.R.S32.HI R12, RZ, 0x1f, R11 ;  /* 0x0000001fff0c7819 */ /* 0x000fc8000001140b */
[----:B------:R-:W-:-:S04]  /*0120*/  LEA.HI R12, R12, R11, RZ, 0x5 ;  /* 0x0000000b0c0c7211 */ /* 0x000fc800078f28ff */
[----:B------:R-:W-:-:S05]  /*0130*/  SHF.R.S32.HI R13, RZ, 0x5, R12 ;  /* 0x00000005ff0d7819 */ /* 0x000fca000001140c */
[----:B-1----:R-:W-:-:S04]  /*0140*/  IMAD.WIDE R16, R13, 0x4, R2 ;  /* 0x000000040d107825 */ /* 0x002fc800078e0202 */
[----:B0-2---:R-:W-:Y:S02]  /*0150*/  IMAD.WIDE R14, R13, 0x4, R8 ;  /* 0x000000040d0e7825 */ /* 0x005fe400078e0208 */
[----:B------:R1:W2:Y:S04]  /*0160*/  LDG.E.CONSTANT R17, desc[UR6][R16.64] ;  /* 0x0000000610117981 */ /* 0x0002a8000c1e9900 */
[----:B------:R-:W3:Y:S01]  /*0170*/  LDG.E.CONSTANT R15, desc[UR6][R14.64] ;  /* 0x000000060e0f7981 */ /* 0x000ee2000c1e9900 */
[----:B0-----:R-:W-:Y:S02]  /*0180*/  IADD3 R12, PT, PT, R0, 0x20, RZ ;  /* 0x00000020000c7810 */ /* 0x001fe40007ffe0ff */
[----:B------:R-:W-:Y:S01]  /*0190*/  MOV R21, RZ ;  /* 0x000000ff00157202 */ /* 0x000fe20000000f00 */
[----:B-1----:R-:W-:Y:S01]  /*01a0*/  IMAD.MOV.U32 R16, RZ, RZ, RZ ;  /* 0x000000ffff107224 */ /* 0x002fe200078e00ff */
[----:B--2---:R-:W-:-:S02]  /*01b0*/  ISETP.GE.AND P1, PT, R12, R17, PT ;  /* 0x000000110c00720c */ /* 0x004fc40003f26270 */
[C---:B------:R-:W-:Y:S02]  /*01c0*/  IADD3 R12, PT, PT, R0.reuse, 0x40, RZ ;  /* 0x00000040000c7810 */ /* 0x040fe40007ffe0ff */
[-C--:B------:R-:W-:Y:S01]  /*01d0*/  ISETP.GE.AND P0, PT, R0, R17.reuse, PT ;  /* 0x000000110000720c */ /* 0x080fe20003f06270 */
[----:B---3--:R-:W-:Y:S01]  /*01e0*/  IMAD.IADD R19, R15, 0x1, R0 ;  /* 0x000000010f137824 */ /* 0x008fe200078e0200 */
[----:B------:R-:W-:Y:S01]  /*01f0*/  ISETP.GE.AND P2, PT, R12, R17, PT ;  /* 0x000000110c00720c */ /* 0x000fe20003f46270 */
[----:B------:R-:W-:Y:S02]  /*0200*/  HFMA2 R12, -RZ, RZ, 0, 0 ;  /* 0x00000000ff0c7431 */ /* 0x000fe400000001ff */
[----:B------:R-:W-:-:S05]  /*0210*/  IMAD.WIDE R18, R19, 0x4, R6 ;  /* 0x0000000413127825 */ /* 0x000fca00078e0206 */
[----:B------:R-:W2:Y:S04]  /*0220*/  @!P1 LDG.E.CONSTANT R21, desc[UR6][R18.64+0x80] ;  /* 0x0000800612159981 */ /* 0x000ea8000c1e9900 */
[----:B------:R-:W2:Y:S04]  /*0230*/  @!P0 LDG.E.CONSTANT R12, desc[UR6][R18.64] ;  /* 0x00000006120c8981 */ /* 0x000ea8000c1e9900 */
[----:B------:R-:W3:Y:S01]  /*0240*/  @!P2 LDG.E.CONSTANT R16, desc[UR6][R18.64+0x100] ;  /* 0x000100061210a981 */ /* 0x000ee2000c1e9900 */
[----:B------:R-:W-:Y:S01]  /*0250*/  UMOV UR5, 0xffffffff ;  /* 0xffffffff00057882 */ /* 0x000fe20000000000 */
[----:B--2---:R-:W-:-:S04]  /*0260*/  FADD R21, R21, R12 ;  /* 0x0000000c15157221 */ /* 0x004fc80000000000 */
[----:B---3--:R-:W-:Y:S01]  /*0270*/  FADD R16, R21, R16 ;  /* 0x0000001015107221 */ /* 0x008fe20000000000 */
        /* <DEDUP_REMOVED lines=10> */
.L_x_18:
[----:B-1----:R-:W-:Y:S01]  /*0320*/  FADD R19, R14, R19 ;  /* 0x000000130e137221 */ /* 0x002fe20000000000 */
[----:B----4-:R-:W-:Y:S01]  /*0330*/  IMAD.WIDE R12, R13, 0x4, R4 ;  /* 0x000000040d0c7825 */ /* 0x010fe200078e0204 */
[----:B------:R-:W-:-:S04]  /*0340*/  IADD3 R11, PT, PT, R10, R11, RZ ;  /* 0x0000000b0a0b7210 */ /* 0x000fc80007ffe0ff */
[----:B------:R3:W-:Y:S01]  /*0350*/  STG.E desc[UR6][R12.64], R19 ;  /* 0x000000130c007986 */ /* 0x0007e2000c101906 */
[----:B------:R-:W-:-:S13]  /*0360*/  ISETP.GE.AND P0, PT, R11, UR4, PT ;  /* 0x000000040b007c0c */ /* 0x000fda000bf06270 */
[----:B---3--:R-:W-:Y:S05]  /*0370*/  @!P0 BRA `(.L_x_11) ;  /* 0xfffffffc00648947 */ /* 0x008fea000383ffff */
[----:B------:R-:W-:Y:S05]  /*0380*/  EXIT ;  /* 0x000000000000794d */ /* 0x000fea0003800000 */
.L_x_10:
        /* <DEDUP_REMOVED lines=8> */
.L_x_13:
[----:B------:R-:W-:Y:S05]  /*0410*/  BSYNC B0 ;  /* 0x0000000000007941 */ /* 0x000fea0003800000 */
.L_x_12:
[----:B------:R-:W-:Y:S02]  /*0420*/  IMAD.MOV.U32 R15, RZ, RZ, R19 ;  /* 0x000000ffff0f7224 */ /* 0x000fe400078e0013 */
[----:B------:R-:W-:Y:S01]  /*0430*/  HFMA2 R20, -RZ, RZ, 0, 1.1920928955078125e-07 ;  /* 0x00000002ff147431 */ /* 0x000fe200000001ff */
[----:B------:R-:W-:Y:S01]  /*0440*/  MOV R21, 0x1f ;  /* 0x0000001f00157802 */ /* 0x000fe20000000f00 */
[----:B------:R-:W-:Y:S02]  /*0450*/  IMAD.MOV.U32 R18, RZ, RZ, -0x1 ;  /* 0xffffffffff127424 */ /* 0x000fe400078e00ff */
[----:B------:R-:W-:-:S07]  /*0460*/  FADD R15, R16, R15 ;  /* 0x0000000f100f7221 */ /* 0x000fce0000000000 */
[----:B------:R-:W-:Y:S05]  /*0470*/  WARPSYNC.COLLECTIVE R18, `(.L_x_14) ;  /* 0x0000000012087348 */ /* 0x000fea0003c00000 */
[----:B------:R0:W1:Y:S02]  /*0480*/  SHFL.BFLY P0, R19, R15, R20, R21 ;  /* 0x0c0000140f137389 */ /* 0x0000640000000015 */
[----:B01----:R-:W-:Y:S05]  /*0490*/  ENDCOLLECTIVE ;  /* 0x000000000000791b */ /* 0x003fea0003800000 */
.L_x_14:
[----:B------:R-:W-:Y:S01]  /*04a0*/  IMAD.MOV.U32 R20, RZ, RZ, 0x4 ;  /* 0x00000004ff147424 */ /* 0x000fe200078e00ff */
[----:B------:R-:W-:-:S05]  /*04b0*/  MOV R12, R19 ;  /* 0x00000013000c7202 */ /* 0x000fca0000000f00 */
[----:B------:R-:W-:-:S05]  /*04c0*/  FADD R12, R15, R12 ;  /* 0x0000000c0f0c7221 */ /* 0x000fca0000000000 */
[----:B------:R-:W-:-:S07]  /*04d0*/  MOV R15, R12 ;  /* 0x0000000c000f7202 */ /* 0x000fce0000000f00 */
[----:B------:R-:W-:Y:S05]  /*04e0*/  WARPSYNC.COLLECTIVE R18, `(.L_x_15) ;  /* 0x0000000012087348 */ /* 0x000fea0003c00000 */
[----:B------:R0:W1:Y:S02]  /*04f0*/  SHFL.BFLY P0, R19, R15, R20, R21 ;  /* 0x0c0000140f137389 */ /* 0x0000640000000015 */
[----:B01----:R-:W-:Y:S05]  /*0500*/  ENDCOLLECTIVE ;  /* 0x000000000000791b */ /* 0x003fea0003800000 */
.L_x_15:
[----:B------:R-:W-:Y:S01]  /*0510*/  IMAD.MOV.U32 R20, RZ, RZ, 0x8 ;  /* 0x00000008ff147424 */ /* 0x000fe200078e00ff */
[----:B------:R-:W-:-:S05]  /*0520*/  MOV R17, R19 ;  /* 0x0000001300117202 */ /* 0x000fca0000000f00 */
[----:B------:R-:W-:-:S05]  /*0530*/  FADD R17, R12, R17 ;  /* 0x000000110c117221 */ /* 0x000fca0000000000 */
[----:B------:R-:W-:-:S07]  /*0540*/  MOV R15, R17 ;  /* 0x00000011000f7202 */ /* 0x000fce0000000f00 */
[----:B------:R-:W-:Y:S05]  /*0550*/  WARPSYNC.COLLECTIVE R18, `(.L_x_16) ;  /* 0x0000000012087348 */ /* 0x000fea0003c00000 */
[----:B------:R0:W1:Y:S02]  /*0560*/  SHFL.BFLY P0, R19, R15, R20, R21 ;  /* 0x0c0000140f137389 */ /* 0x0000640000000015 */
[----:B01----:R-:W-:Y:S05]  /*0570*/  ENDCOLLECTIVE ;  /* 0x000000000000791b */ /* 0x003fea0003800000 */
.L_x_16:
[----:B------:R-:W-:Y:S01]  /*0580*/  HFMA2 R20, -RZ, RZ, 0, 9.5367431640625e-07 ;  /* 0x00000010ff147431 */ /* 0x000fe200000001ff */
[----:B------:R-:W-:-:S05]  /*0590*/  MOV R14, R19 ;  /* 0x00000013000e7202 */ /* 0x000fca0000000f00 */
[----:B------:R-:W-:-:S05]  /*05a0*/  FADD R14, R17, R14 ;  /* 0x0000000e110e7221 */ /* 0x000fca0000000000 */
[----:B------:R-:W-:-:S07]  /*05b0*/  MOV R15, R14 ;  /* 0x0000000e000f7202 */ /* 0x000fce0000000f00 */
[----:B------:R-:W-:Y:S05]  /*05c0*/  WARPSYNC.COLLECTIVE R18, `(.L_x_17) ;  /* 0x0000000012087348 */ /* 0x000fea0003c00000 */
[----:B------:R0:W1:Y:S02]  /*05d0*/  SHFL.BFLY P0, R19, R15, R20, R21 ;  /* 0x0c0000140f137389 */ /* 0x0000640000000015 */
[----:B01----:R-:W-:Y:S05]  /*05e0*/  ENDCOLLECTIVE ;  /* 0x000000000000791b */ /* 0x003fea0003800000 */
.L_x_17:
[----:B------:R-:W-:Y:S05]  /*05f0*/  BRA `(.L_x_18) ;  /* 0xfffffffc00487947 */ /* 0x000fea000383ffff */
.L_x_19:
        /* <DEDUP_REMOVED lines=16> */
.L_x_80:


//--------------------- .text._Z15kernel_gpu_tuneILi64EEvPKfPKiS3_Pfii --------------------------
	.section	.text._Z15kernel_gpu_tuneILi64EEvPKfPKiS3_Pfii,"ax",@progbits
	.align	128
        .global         _Z15kernel_gpu_tuneILi64EEvPKfPKiS3_Pfii
        .type           _Z15kernel_gpu_tuneILi64EEvPKfPKiS3_Pfii,@function
        .size           _Z15kernel_gpu_tuneILi64EEvPKfPKiS3_Pfii,(.L_x_81 - _Z15kernel_gpu_tuneILi64EEvPKfPKiS3_Pfii)
        .other          _Z15kernel_gpu_tuneILi64EEvPKfPKiS3_Pfii,@"STO_CUDA_ENTRY STV_DEFAULT"
_Z15kernel_gpu_tuneILi64EEvPKfPKiS3_Pfii:
.text._Z15kernel_gpu_tuneILi64EEvPKfPKiS3_Pfii:
        /* <DEDUP_REMOVED lines=17> */
.L_x_21:
[----:B------:R-:W-:-:S04]  /*0110*/  SHF.R.S32.HI R12, RZ, 0x1f, R11 ;  /* 0x0000001fff0c7819 */ /* 0x000fc8000001140b */
[----:B------:R-:W-:-:S04]  /*0120*/  LEA.HI R12, R12, R11, RZ, 0x5 ;  /* 0x0000000b0c0c7211 */ /* 0x000fc800078f28ff */
[----:B------:R-:W-:-:S05]  /*0130*/  SHF.R.S32.HI R13, RZ, 0x5, R12 ;  /* 0x00000005ff0d7819 */ /* 0x000fca000001140c */
[----:B01----:R-:W-:-:S04]  /*0140*/  IMAD.WIDE R16, R13, 0x4, R2 ;  /* 0x000000040d107825 */ /* 0x003fc800078e0202 */
[----:B--2---:R-:W-:Y:S02]  /*0150*/  IMAD.WIDE R14, R13, 0x4, R8 ;  /* 0x000000040d0e7825 */ /* 0x004fe400078e0208 */
[----:B------:R-:W2:Y:S04]  /*0160*/  LDG.E.CONSTANT R17, desc[UR6][R16.64] ;  /* 0x0000000610117981 */ /* 0x000ea8000c1e9900 */
[----:B------:R-:W3:Y:S01]  /*0170*/  LDG.E.CONSTANT R15, desc[UR6][R14.64] ;  /* 0x000000060e0f7981 */ /* 0x000ee2000c1e9900 */
[C---:B0-----:R-:W-:Y:S01]  /*0180*/  IADD3 R12, PT, PT, R0.reuse, 0x20, RZ ;  /* 0x00000020000c7810 */ /* 0x041fe20007ffe0ff */
[----:B------:R-:W-:Y:S01]  /*0190*/  HFMA2 R21, -RZ, RZ, 0, 0 ;  /* 0x00000000ff157431 */ /* 0x000fe200000001ff */
[-C--:B--2---:R-:W-:Y:S02]  /*01a0*/  ISETP.GE.AND P0, PT, R0, R17.reuse, PT ;  /* 0x000000110000720c */ /* 0x084fe40003f06270 */
[----:B------:R-:W-:Y:S01]  /*01b0*/  ISETP.GE.AND P1, PT, R12, R17, PT ;  /* 0x000000110c00720c */ /* 0x000fe20003f26270 */
[----:B------:R-:W-:Y:S01]  /*01c0*/  IMAD.MOV.U32 R12, RZ, RZ, RZ ;  /* 0x000000ffff0c7224 */ /* 0x000fe200078e00ff */
[----:B---3--:R-:W-:-:S05]  /*01d0*/  IADD3 R19, PT, PT, R15, R0, RZ ;  /* 0x000000000f137210 */ /* 0x008fca0007ffe0ff */
[----:B------:R-:W-:-:S05]  /*01e0*/  IMAD.WIDE R18, R19, 0x4, R6 ;  /* 0x0000000413127825 */ /* 0x000fca00078e0206 */
[----:B------:R-:W2:Y:S04]  /*01f0*/  @!P0 LDG.E.CONSTANT R12, desc[UR6][R18.64] ;  /* 0x00000006120c8981 */ /* 0x000ea8000c1e9900 */
[----:B------:R-:W2:Y:S01]  /*0200*/  @!P1 LDG.E.CONSTANT R21, desc[UR6][R18.64+0x80] ;  /* 0x0000800612159981 */ /* 0x000ea2000c1e9900 */
[----:B------:R-:W-:Y:S01]  /*0210*/  UMOV UR5, 0xffffffff ;  /* 0xffffffff00057882 */ /* 0x000fe20000000000 */
[----:B--2---:R-:W-:Y:S02]  /*0220*/  FADD R12, R21, R12 ;  /* 0x0000000c150c7221 */ /* 0x004fe40000000000 */
[----:B------:R-:W-:Y:S05]  /*0230*/  BRA.DIV UR5, `(.L_x_20) ;  /* 0x0000000205407947 */ /* 0x000fea000b800000 */
        /* <DEDUP_REMOVED lines=9> */
.L_x_28:
[----:B-1----:R-:W-:Y:S01]  /*02d0*/  FADD R19, R16, R19 ;  /* 0x0000001310137221 */ /* 0x002fe20000000000 */
[----:B----4-:R-:W-:Y:S01]  /*02e0*/  IMAD.WIDE R12, R13, 0x4, R4 ;  /* 0x000000040d0c7825 */ /* 0x010fe200078e0204 */
[----:B------:R-:W-:-:S04]  /*02f0*/  IADD3 R11, PT, PT, R10, R11, RZ ;  /* 0x0000000b0a0b7210 */ /* 0x000fc80007ffe0ff */
[----:B------:R3:W-:Y:S01]  /*0300*/  STG.E desc[UR6][R12.64], R19 ;  /* 0x000000130c007986 */ /* 0x0007e2000c101906 */
[----:B------:R-:W-:-:S13]  /*0310*/  ISETP.GE.AND P0, PT, R11, UR4, PT ;  /* 0x000000040b007c0c */ /* 0x000fda000bf06270 */
[----:B---3--:R-:W-:Y:S05]  /*0320*/  @!P0 BRA `(.L_x_21) ;  /* 0xfffffffc00788947 */ /* 0x008fea000383ffff */
[----:B------:R-:W-:Y:S05]  /*0330*/  EXIT ;  /* 0x000000000000794d */ /* 0x000fea0003800000 */
.L_x_20:
[----:B------:R-:W-:Y:S01]  /*0340*/  BSSY B0, `(.L_x_22) ;  /* 0x0000008000007945 */ /* 0x000fe20003800000 */
[----:B------:R-:W-:Y:S01]  /*0350*/  IMAD.MOV.U32 R15, RZ, RZ, R12 ;  /* 0x000000ffff0f7224 */ /* 0x000fe200078e000c */
[----:B------:R-:W-:Y:S01]  /*0360*/  MOV R20, 0x1 ;  /* 0x0000000100147802 */ /* 0x000fe20000000f00 */
[----:B------:R-:W-:Y:S01]  /*0370*/  IMAD.MOV.U32 R18, RZ, RZ, -0x1 ;  /* 0xffffffffff127424 */ /* 0x000fe200078e00ff */
[----:B------:R-:W-:-:S07]  /*0380*/  MOV R21, 0x1f ;  /* 0x0000001f00157802 */ /* 0x000fce0000000f00 */
[----:B----4-:R-:W-:Y:S05]  /*0390*/  WARPSYNC.COLLECTIVE R18, `(.L_x_23) ;  /* 0x0000000012087348 */ /* 0x010fea0003c00000 */
[----:B------:R0:W1:Y:S02]  /*03a0*/  SHFL.BFLY P0, R19, R15, R20, R21 ;  /* 0x0c0000140f137389 */ /* 0x0000640000000015 */
[----:B01--4-:R-:W-:Y:S05]  /*03b0*/  ENDCOLLECTIVE ;  /* 0x000000000000791b */ /* 0x013fea0003800000 */
.L_x_23:
[----:B------:R-:W-:Y:S05]  /*03c0*/  BSYNC B0 ;  /* 0x0000000000007941 */ /* 0x000fea0003800000 */
.L_x_22:
[----:B------:R-:W-:Y:S01]  /*03d0*/  MOV R15, R19 ;  /* 0x00000013000f7202 */ /* 0x000fe20000000f00 */
[----:B------:R-:W-:Y:S02]  /*03e0*/  HFMA2 R20, -RZ, RZ, 0, 1.1920928955078125e-07 ;  /* 0x00000002ff147431 */ /* 0x000fe400000001ff */
[----:B------:R-:W-:Y:S01]  /*03f0*/  IMAD.MOV.U32 R21, RZ, RZ, 0x1f ;  /* 0x0000001fff157424 */ /* 0x000fe200078e00ff */
[----:B------:R-:W-:Y:S01]  /*0400*/  MOV R18, 0xffffffff ;  /* 0xffffffff00127802 */ /* 0x000fe20000000f00 */
[----:B------:R-:W-:-:S07]  /*0410*/  FADD R15, R12, R15 ;  /* 0x0000000f0c0f7221 */ /* 0x000fce0000000000 */
[----:B------:R-:W-:Y:S05]  /*0420*/  WARPSYNC.COLLECTIVE R18, `(.L_x_24) ;  /* 0x0000000012087348 */ /* 0x000fea0003c00000 */
[----:B------:R0:W1:Y:S02]  /*0430*/  SHFL.BFLY P0, R19, R15, R20, R21 ;  /* 0x0c0000140f137389 */ /* 0x0000640000000015 */
[----:B01----:R-:W-:Y:S05]  /*0440*/  ENDCOLLECTIVE ;  /* 0x000000000000791b */ /* 0x003fea0003800000 */
.L_x_24:
[----:B------:R-:W-:Y:S01]  /*0450*/  HFMA2 R20, -RZ, RZ, 0, 2.384185791015625e-07 ;  /* 0x00000004ff147431 */ /* 0x000fe200000001ff */
[----:B------:R-:W-:-:S05]  /*0460*/  MOV R14, R19 ;  /* 0x00000013000e7202 */ /* 0x000fca0000000f00 */
[----:B------:R-:W-:-:S04]  /*0470*/  FADD R14, R15, R14 ;  /* 0x0000000e0f0e7221 */ /* 0x000fc80000000000 */
[----:B------:R-:W-:-:S07]  /*0480*/  IMAD.MOV.U32 R15, RZ, RZ, R14 ;  /* 0x000000ffff0f7224 */ /* 0x000fce00078e000e */
[----:B------:R-:W-:Y:S05]  /*0490*/  WARPSYNC.COLLECTIVE R18, `(.L_x_25) ;  /* 0x0000000012087348 */ /* 0x000fea0003c00000 */
[----:B------:R0:W1:Y:S02]  /*04a0*/  SHFL.BFLY P0, R19, R15, R20, R21 ;  /* 0x0c0000140f137389 */ /* 0x0000640000000015 */
[----:B01----:R-:W-:Y:S05]  /*04b0*/  ENDCOLLECTIVE ;  /* 0x000000000000791b */ /* 0x003fea0003800000 */
.L_x_25:
[----:B------:R-:W-:Y:S01]  /*04c0*/  IMAD.MOV.U32 R20, RZ, RZ, 0x8 ;  /* 0x00000008ff147424 */ /* 0x000fe200078e00ff */
[----:B------:R-:W-:-:S05]  /*04d0*/  MOV R17, R19 ;  /* 0x0000001300117202 */ /* 0x000fca0000000f00 */
[----:B------:R-:W-:-:S05]  /*04e0*/  FADD R17, R14, R17 ;  /* 0x000000110e117221 */ /* 0x000fca0000000000 */
[----:B------:R-:W-:-:S07]  /*04f0*/  MOV R15, R17 ;  /* 0x00000011000f7202 */ /* 0x000fce0000000f00 */
[----:B------:R-:W-:Y:S05]  /*0500*/  WARPSYNC.COLLECTIVE R18, `(.L_x_26) ;  /* 0x0000000012087348 */ /* 0x000fea0003c00000 */
[----:B------:R0:W1:Y:S02]  /*0510*/  SHFL.BFLY P0, R19, R15, R20, R21 ;  /* 0x0c0000140f137389 */ /* 0x0000640000000015 */
[----:B01----:R-:W-:Y:S05]  /*0520*/  ENDCOLLECTIVE ;  /* 0x000000000000791b */ /* 0x003fea0003800000 */
.L_x_26:
[----:B------:R-:W-:Y:S01]  /*0530*/  HFMA2 R20, -RZ, RZ, 0, 9.5367431640625e-07 ;  /* 0x00000010ff147431 */ /* 0x000fe200000001ff */
[----:B------:R-:W-:-:S05]  /*0540*/  MOV R16, R19 ;  /* 0x0000001300107202 */ /* 0x000fca0000000f00 */
[----:B------:R-:W-:-:S05]  /*0550*/  FADD R16, R17, R16 ;  /* 0x0000001011107221 */ /* 0x000fca0000000000 */
[----:B------:R-:W-:-:S07]  /*0560*/  MOV R15, R16 ;  /* 0x00000010000f7202 */ /* 0x000fce0000000f00 */
[----:B------:R-:W-:Y:S05]  /*0570*/  WARPSYNC.COLLECTIVE R18, `(.L_x_27) ;  /* 0x0000000012087348 */ /* 0x000fea0003c00000 */
[----:B------:R0:W1:Y:S02]  /*0580*/  SHFL.BFLY P0, R19, R15, R20, R21 ;  /* 0x0c0000140f137389 */ /* 0x0000640000000015 */
[----:B01----:R-:W-:Y:S05]  /*0590*/  ENDCOLLECTIVE ;  /* 0x000000000000791b */ /* 0x003fea0003800000 */
.L_x_27:
[----:B------:R-:W-:Y:S05]  /*05a0*/  BRA `(.L_x_28) ;  /* 0xfffffffc00487947 */ /* 0x000fea000383ffff */
.L_x_29:
        /* <DEDUP_REMOVED lines=13> */
.L_x_81:


//--------------------- .text._Z15kernel_gpu_tuneILi32EEvPKfPKiS3_Pfii --------------------------
	.section	.text._Z15kernel_gpu_tuneILi32EEvPKfPKiS3_Pfii,"ax",@progbits
	.align	128
        .global         _Z15kernel_gpu_tuneILi32EEvPKfPKiS3_Pfii
        .type           _Z15kernel_gpu_tuneILi32EEvPKfPKiS3_Pfii,@function
        .size           _Z15kernel_gpu_tuneILi32EEvPKfPKiS3_Pfii,(.L_x_82 - _Z15kernel_gpu_tuneILi32EEvPKfPKiS3_Pfii)
        .other          _Z15kernel_gpu_tuneILi32EEvPKfPKiS3_Pfii,@"STO_CUDA_ENTRY STV_DEFAULT"
_Z15kernel_gpu_tuneILi32EEvPKfPKiS3_Pfii:
.text._Z15kernel_gpu_tuneILi32EEvPKfPKiS3_Pfii:
[----:B------:R-:W-:Y:S01]  /*0000*/  LDC R1, c[0x0][0x37c] ;  /* 0x0000df00ff017b82 */ /* 0x000fe20000000800 */
[----:B------:R-:W0:Y:S07]  /*0010*/  S2R R19, SR_TID.X ;  /* 0x0000000000137919 */ /* 0x000e2e0000002100 */
[----:B------:R-:W0:Y:S01]  /*0020*/  S2UR UR5, SR_CTAID.X ;  /* 0x00000000000579c3 */ /* 0x000e220000002500 */
[----:B------:R-:W1:Y:S07]  /*0030*/  LDCU UR4, c[0x0][0x3a4] ;  /* 0x00007480ff0477ac */ /* 0x000e6e0008000800 */
[----:B------:R-:W0:Y:S01]  /*0040*/  LDC R0, c[0x0][0x360] ;  /* 0x0000d800ff007b82 */ /* 0x000e220000000800 */
[----:B------:R-:W2:Y:S01]  /*0050*/  LDCU UR6, c[0x0][0x370] ;  /* 0x00006e00ff0677ac */ /* 0x000ea20008000800 */
[----:B-1----:R-:W-:Y:S01]  /*0060*/  USHF.L.U32 UR4, UR4, 0x5, URZ ;  /* 0x0000000504047899 */ /* 0x002fe200080006ff */
[----:B0-----:R-:W-:-:S02]  /*0070*/  IMAD R19, R0, UR5, R19 ;  /* 0x0000000500137c24 */ /* 0x001fc4000f8e0213 */
[----:B--2---:R-:W-:-:S03]  /*0080*/  IMAD R0, R0, UR6, RZ ;  /* 0x0000000600007c24 */ /* 0x004fc6000f8e02ff */
[----:B------:R-:W-:-:S13]  /*0090*/  ISETP.GE.AND P0, PT, R19, UR4, PT ;  /* 0x0000000413007c0c */ /* 0x000fda000bf06270 */
[----:B------:R-:W-:Y:S05]  /*00a0*/  @P0 EXIT ;  /* 0x000000000000094d */ /* 0x000fea0003800000 */
[----:B------:R-:W0:Y:S01]  /*00b0*/  I2F.U32.RP R6, R0 ;  /* 0x0000000000067306 */ /* 0x000e220000209000 */
[C---:B------:R-:W-:Y:S01]  /*00c0*/  IMAD.IADD R4, R0.reuse, 0x1, R19 ;  /* 0x0000000100047824 */ /* 0x040fe200078e0213 */
[----:B------:R-:W-:Y:S01]  /*00d0*/  IADD3 R7, PT, PT, RZ, -R0, RZ ;  /* 0x80000000ff077210 */ /* 0x000fe20007ffe0ff */
[----:B------:R-:W1:Y:S01]  /*00e0*/  LDCU.64 UR6, c[0x0][0x358] ;  /* 0x00006b00ff0677ac */ /* 0x000e620008000a00 */
[----:B------:R-:W-:Y:S01]  /*00f0*/  ISETP.NE.U32.AND P2, PT, R0, RZ, PT ;  /* 0x000000ff0000720c */ /* 0x000fe20003f45070 */
[----:B------:R-:W-:Y:S01]  /*0100*/  BSSY B0, `(.L_x_30) ;  /* 0x000003e000007945 */ /* 0x000fe20003800000 */
[C---:B------:R-:W-:Y:S02]  /*0110*/  ISETP.GE.AND P0, PT, R4.reuse, UR4, PT ;  /* 0x0000000404007c0c */ /* 0x040fe4000bf06270 */
[----:B------:R-:W-:Y:S02]  /*0120*/  VIMNMX R5, PT, PT, R4, UR4, !PT ;  /* 0x0000000404057c48 */ /* 0x000fe4000ffe0100 */
[----:B------:R-:W-:-:S04]  /*0130*/  SEL R9, RZ, 0x1, P0 ;  /* 0x00000001ff097807 */ /* 0x000fc80000000000 */
[----:B------:R-:W-:Y:S01]  /*0140*/  IADD3 R5, PT, PT, R5, -R4, -R9 ;  /* 0x8000000405057210 */ /* 0x000fe20007ffe809 */
[----:B0-----:R-:W0:Y:S02]  /*0150*/  MUFU.RCP R6, R6 ;  /* 0x0000000600067308 */ /* 0x001e240000001000 */
[----:B0-----:R-:W-:-:S06]  /*0160*/  IADD3 R2, PT, PT, R6, 0xffffffe, RZ ;  /* 0x0ffffffe06027810 */ /* 0x001fcc0007ffe0ff */
[----:B------:R0:W2:Y:S02]  /*0170*/  F2I.FTZ.U32.TRUNC.NTZ R3, R2 ;  /* 0x0000000200037305 */ /* 0x0000a4000021f000 */
[----:B0-----:R-:W-:Y:S02]  /*0180*/  HFMA2 R2, -RZ, RZ, 0, 0 ;  /* 0x00000000ff027431 */ /* 0x001fe400000001ff */
[----:B--2---:R-:W-:-:S04]  /*0190*/  IMAD R7, R7, R3, RZ ;  /* 0x0000000307077224 */ /* 0x004fc800078e02ff */
[----:B------:R-:W-:-:S06]  /*01a0*/  IMAD.HI.U32 R6, R3, R7, R2 ;  /* 0x0000000703067227 */ /* 0x000fcc00078e0002 */
[----:B------:R-:W-:-:S05]  /*01b0*/  IMAD.HI.U32 R6, R6, R5, RZ ;  /* 0x0000000506067227 */ /* 0x000fca00078e00ff */
[----:B------:R-:W-:-:S05]  /*01c0*/  IADD3 R2, PT, PT, -R6, RZ, RZ ;  /* 0x000000ff06027210 */ /* 0x000fca0007ffe1ff */
[----:B------:R-:W-:-:S05]  /*01d0*/  IMAD R5, R0, R2, R5 ;  /* 0x0000000200057224 */ /* 0x000fca00078e0205 */
[----:B------:R-:W-:-:S13]  /*01e0*/  ISETP.GE.U32.AND P0, PT, R5, R0, PT ;  /* 0x000000000500720c */ /* 0x000fda0003f06070 */
[----:B------:R-:W-:Y:S01]  /*01f0*/  @P0 IMAD.IADD R5, R5, 0x1, -R0 ;  /* 0x0000000105050824 */ /* 0x000fe200078e0a00 */
[----:B------:R-:W-:-:S04]  /*0200*/  @P0 IADD3 R6, PT, PT, R6, 0x1, RZ ;  /* 0x0000000106060810 */ /* 0x000fc80007ffe0ff */
[----:B------:R-:W-:-:S13]  /*0210*/  ISETP.GE.U32.AND P1, PT, R5, R0, PT ;  /* 0x000000000500720c */ /* 0x000fda0003f26070 */
[----:B------:R-:W-:Y:S02]  /*0220*/  @P1 IADD3 R6, PT, PT, R6, 0x1, RZ ;  /* 0x0000000106061810 */ /* 0x000fe40007ffe0ff */
[----:B------:R-:W-:-:S05]  /*0230*/  @!P2 LOP3.LUT R6, RZ, R0, RZ, 0x33, !PT ;  /* 0x00000000ff06a212 */ /* 0x000fca00078e33ff */
[----:B------:R-:W-:-:S05]  /*0240*/  IMAD.IADD R9, R9, 0x1, R6 ;  /* 0x0000000109097824 */ /* 0x000fca00078e0206 */
[----:B------:R-:W-:-:S04]  /*0250*/  LOP3.LUT R2, R9, 0x3, RZ, 0xc0, !PT ;  /* 0x0000000309027812 */ /* 0x000fc800078ec0ff */
[----:B------:R-:W-:-:S13]  /*0260*/  ISETP.NE.AND P0, PT, R2, 0x3, PT ;  /* 0x000000030200780c */ /* 0x000fda0003f05270 */
[----:B-1----:R-:W-:Y:S05]  /*0270*/  @!P0 BRA `(.L_x_31) ;  /* 0x0000000000988947 */ /* 0x002fea0003800000 */
[----:B------:R-:W0:Y:S01]  /*0280*/  S2R R10, SR_LANEID ;  /* 0x00000000000a7919 */ /* 0x000e220000000000 */
[----:B------:R-:W1:Y:S01]  /*0290*/  LDC.64 R2, c[0x0][0x388] ;  /* 0x0000e200ff027b82 */ /* 0x000e620000000a00 */
[----:B------:R-:W-:-:S04]  /*02a0*/  IADD3 R8, PT, PT, R9, 0x1, RZ ;  /* 0x0000000109087810 */ /* 0x000fc80007ffe0ff */
[----:B------:R-:W-:-:S03]  /*02b0*/  LOP3.LUT R8, R8, 0x3, RZ, 0xc0, !PT ;  /* 0x0000000308087812 */ /* 0x000fc600078ec0ff */
[----:B------:R-:W2:Y:S01]  /*02c0*/  LDC.64 R4, c[0x0][0x390] ;  /* 0x0000e400ff047b82 */ /* 0x000ea20000000a00 */
[----:B------:R-:W-:-:S07]  /*02d0*/  IADD3 R11, PT, PT, -R8, RZ, RZ ;  /* 0x000000ff080b7210 */ /* 0x000fce0007ffe1ff */
[----:B------:R-:W3:Y:S02]  /*02e0*/  LDC.64 R6, c[0x0][0x398] ;  /* 0x0000e600ff067b82 */ /* 0x000ee40000000a00 */
.L_x_33:
[----:B------:R-:W-:-:S04]  /*02f0*/  SHF.R.S32.HI R8, RZ, 0x1f, R19 ;  /* 0x0000001fff087819 */ /* 0x000fc80000011413 */
[----:B------:R-:W-:-:S04]  /*0300*/  LEA.HI R8, R8, R19, RZ, 0x5 ;  /* 0x0000001308087211 */ /* 0x000fc800078f28ff */
[----:B------:R-:W-:-:S05]  /*0310*/  SHF.R.S32.HI R13, RZ, 0x5, R8 ;  /* 0x00000005ff0d7819 */ /* 0x000fca0000011408 */
[----:B--2---:R-:W-:-:S06]  /*0320*/  IMAD.WIDE R16, R13, 0x4, R4 ;  /* 0x000000040d107825 */ /* 0x004fcc00078e0204 */
[----:B0-----:R-:W0:Y:S01]  /*0330*/  LDG.E.CONSTANT R17, desc[UR6][R16.64] ;  /* 0x0000000610117981 */ /* 0x001e22000c1e9900 */
[----:B-1----:R-:W-:-:S06]  /*0340*/  IMAD.WIDE R14, R13, 0x4, R2 ;  /* 0x000000040d0e7825 */ /* 0x002fcc00078e0202 */
[----:B------:R-:W2:Y:S01]  /*0350*/  LDG.E.CONSTANT R15, desc[UR6][R14.64] ;  /* 0x000000060e0f7981 */ /* 0x000ea2000c1e9900 */
[----:B------:R-:W-:Y:S02]  /*0360*/  MOV R27, RZ ;  /* 0x000000ff001b7202 */ /* 0x000fe40000000f00 */
[----:B0-----:R-:W-:Y:S01]  /*0370*/  ISETP.GE.AND P0, PT, R10, R17, PT ;  /* 0x000000110a00720c */ /* 0x001fe20003f06270 */
[----:B--2---:R-:W-:-:S12]  /*0380*/  IMAD.IADD R23, R15, 0x1, R10 ;  /* 0x000000010f177824 */ /* 0x004fd800078e020a */
[----:B------:R-:W0:Y:S02]  /*0390*/  @!P0 LDC.64 R20, c[0x0][0x380] ;  /* 0x0000e000ff148b82 */ /* 0x000e240000000a00 */
[----:B0-----:R-:W-:-:S05]  /*03a0*/  @!P0 IMAD.WIDE R20, R23, 0x4, R20 ;  /* 0x0000000417148825 */ /* 0x001fca00078e0214 */
[----:B------:R0:W5:Y:S01]  /*03b0*/  @!P0 LDG.E.CONSTANT R27, desc[UR6][R20.64] ;  /* 0x00000006141b8981 */ /* 0x000162000c1e9900 */
[----:B------:R-:W-:-:S03]  /*03c0*/  UMOV UR5, 0xffffffff ;  /* 0xffffffff00057882 */ /* 0x000fc60000000000 */
[----:B------:R-:W-:Y:S05]  /*03d0*/  BRA.DIV UR5, `(.L_x_32) ;  /* 0x0000000a05207947 */ /* 0x000fea000b800000 */
[----:B-----5:R-:W1:Y:S02]  /*03e0*/  SHFL.BFLY PT, R8, R27, 0x1, 0x1f ;  /* 0x0c201f001b087f89 */ /* 0x020e6400000e0000 */
[----:B-1----:R-:W-:-:S05]  /*03f0*/  FADD R27, R8, R27 ;  /* 0x0000001b081b7221 */ /* 0x002fca0000000000 */
[----:B------:R-:W1:Y:S02]  /*0400*/  SHFL.BFLY PT, R8, R27, 0x2, 0x1f ;  /* 0x0c401f001b087f89 */ /* 0x000e6400000e0000 */
[----:B-1----:R-:W-:-:S05]  /*0410*/  FADD R12, R27, R8 ;  /* 0x000000081b0c7221 */ /* 0x002fca0000000000 */
[----:B------:R-:W1:Y:S02]  /*0420*/  SHFL.BFLY PT, R8, R12, 0x4, 0x1f ;  /* 0x0c801f000c087f89 */ /* 0x000e6400000e0000 */
[----:B-1----:R-:W-:-:S05]  /*0430*/  FADD R14, R12, R8 ;  /* 0x000000080c0e7221 */ /* 0x002fca0000000000 */
[----:B------:R-:W1:Y:S02]  /*0440*/  SHFL.BFLY PT, R8, R14, 0x8, 0x1f ;  /* 0x0d001f000e087f89 */ /* 0x000e6400000e0000 */
[----:B-1----:R-:W-:-:S05]  /*0450*/  FADD R15, R14, R8 ;  /* 0x000000080e0f7221 */ /* 0x002fca0000000000 */
[----:B------:R1:W2:Y:S02]  /*0460*/  SHFL.BFLY PT, R8, R15, 0x10, 0x1f ;  /* 0x0e001f000f087f89 */ /* 0x0002a400000e0000 */
.L_x_42:
[----:B-12---:R-:W-:Y:S01]  /*0470*/  FADD R15, R15, R8 ;  /* 0x000000080f0f7221 */ /* 0x006fe20000000000 */
[----:B---3--:R-:W-:Y:S01]  /*0480*/  IMAD.WIDE R12, R13, 0x4, R6 ;  /* 0x000000040d0c7825 */ /* 0x008fe200078e0206 */
[----:B------:R-:W-:-:S03]  /*0490*/  IADD3 R11, PT, PT, R11, 0x1, RZ ;  /* 0x000000010b0b7810 */ /* 0x000fc60007ffe0ff */
[----:B------:R-:W-:Y:S01]  /*04a0*/  IMAD.IADD R19, R0, 0x1, R19 ;  /* 0x0000000100137824 */ /* 0x000fe200078e0213 */
[----:B------:R4:W-:Y:S01]  /*04b0*/  STG.E desc[UR6][R12.64], R15 ;  /* 0x0000000f0c007986 */ /* 0x0009e2000c101906 */
[----:B------:R-:W-:-:S13]  /*04c0*/  ISETP.NE.AND P0, PT, R11, RZ, PT ;  /* 0x000000ff0b00720c */ /* 0x000fda0003f05270 */
[----:B----4-:R-:W-:Y:S05]  /*04d0*/  @P0 BRA `(.L_x_33) ;  /* 0xfffffffc00840947 */ /* 0x010fea000383ffff */
.L_x_31:
[----:B------:R-:W-:Y:S05]  /*04e0*/  BSYNC B0 ;  /* 0x0000000000007941 */ /* 0x000fea0003800000 */
.L_x_30:
[----:B------:R-:W-:-:S13]  /*04f0*/  ISETP.GE.U32.AND P0, PT, R9, 0x3, PT ;  /* 0x000000030900780c */ /* 0x000fda0003f06070 */
[----:B------:R-:W-:Y:S05]  /*0500*/  @!P0 EXIT ;  /* 0x000000000000894d */ /* 0x000fea0003800000 */
[----:B------:R-:W1:Y:S01]  /*0510*/  S2R R12, SR_LANEID ;  /* 0x00000000000c7919 */ /* 0x000e620000000000 */
[----:B------:R-:W2:Y:S08]  /*0520*/  LDC.64 R6, c[0x0][0x388] ;  /* 0x0000e200ff067b82 */ /* 0x000eb00000000a00 */
[----:B------:R-:W3:Y:S08]  /*0530*/  LDC.64 R4, c[0x0][0x390] ;  /* 0x0000e400ff047b82 */ /* 0x000ef00000000a00 */
[----:B------:R-:W4:Y:S02]  /*0540*/  LDC.64 R2, c[0x0][0x398] ;  /* 0x0000e600ff027b82 */ /* 0x000f240000000a00 */
.L_x_35:
[----:B------:R-:W-:-:S04]  /*0550*/  SHF.R.S32.HI R8, RZ, 0x1f, R19 ;  /* 0x0000001fff087819 */ /* 0x000fc80000011413 */
[----:B------:R-:W-:-:S04]  /*0560*/  LEA.HI R8, R8, R19, RZ, 0x5 ;  /* 0x0000001308087211 */ /* 0x000fc800078f28ff */
[----:B------:R-:W-:-:S05]  /*0570*/  SHF.R.S32.HI R13, RZ, 0x5, R8 ;  /* 0x00000005ff0d7819 */ /* 0x000fca0000011408 */
[----:B---3--:R-:W-:-:S06]  /*0580*/  IMAD.WIDE R10, R13, 0x4, R4 ;  /* 0x000000040d0a7825 */ /* 0x008fcc00078e0204 */
[----:B------:R-:W1:Y:S01]  /*0590*/  LDG.E.CONSTANT R11, desc[UR6][R10.64] ;  /* 0x000000060a0b7981 */ /* 0x000e62000c1e9900 */
[----:B--2---:R-:W-:-:S06]  /*05a0*/  IMAD.WIDE R8, R13, 0x4, R6 ;  /* 0x000000040d087825 */ /* 0x004fcc00078e0206 */
[----:B------:R-:W2:Y:S01]  /*05b0*/  LDG.E.CONSTANT R9, desc[UR6][R8.64] ;  /* 0x0000000608097981 */ /* 0x000ea2000c1e9900 */
[----:B------:R-:W-:Y:S01]  /*05c0*/  HFMA2 R14, -RZ, RZ, 0, 0 ;  /* 0x00000000ff0e7431 */ /* 0x000fe200000001ff */
[----:B-1----:R-:W-:Y:S02]  /*05d0*/  ISETP.GE.AND P0, PT, R12, R11, PT ;  /* 0x0000000b0c00720c */ /* 0x002fe40003f06270 */
[----:B--2---:R-:W-:-:S11]  /*05e0*/  IADD3 R15, PT, PT, R9, R12, RZ ;  /* 0x0000000c090f7210 */ /* 0x004fd60007ffe0ff */
[----:B------:R-:W1:Y:S02]  /*05f0*/  @!P0 LDC.64 R16, c[0x0][0x380] ;  /* 0x0000e000ff108b82 */ /* 0x000e640000000a00 */
[----:B-1----:R-:W-:-:S05]  /*0600*/  @!P0 IMAD.WIDE R16, R15, 0x4, R16 ;  /* 0x000000040f108825 */ /* 0x002fca00078e0210 */
[----:B------:R1:W5:Y:S01]  /*0610*/  @!P0 LDG.E.CONSTANT R14, desc[UR6][R16.64] ;  /* 0x00000006100e8981 */ /* 0x000362000c1e9900 */
[----:B------:R-:W-:-:S03]  /*0620*/  UMOV UR5, 0xffffffff ;  /* 0xffffffff00057882 */ /* 0x000fc60000000000 */
[----:B------:R-:W-:Y:S05]  /*0630*/  BRA.DIV UR5, `(.L_x_34) ;  /* 0x0000000a05107947 */ /* 0x000fea000b800000 */
[----:B------:R-:W-:-:S05]  /*0640*/  IMAD.IADD R9, R0, 0x1, R19 ;  /* 0x0000000100097824 */ /* 0x000fca00078e0213 */
[-C--:B------:R-:W-:Y:S02]  /*0650*/  IADD3 R19, PT, PT, R0, R9.reuse, RZ ;  /* 0x0000000900137210 */ /* 0x080fe40007ffe0ff */
[----:B------:R-:W-:Y:S02]  /*0660*/  SHF.R.S32.HI R8, RZ, 0x1f, R9 ;  /* 0x0000001fff087819 */ /* 0x000fe40000011409 */
[----:B------:R-:W-:Y:S02]  /*0670*/  SHF.R.S32.HI R10, RZ, 0x1f, R19 ;  /* 0x0000001fff0a7819 */ /* 0x000fe40000011413 */
[----:B------:R-:W-:Y:S02]  /*0680*/  LEA.HI R8, R8, R9, RZ, 0x5 ;  /* 0x0000000908087211 */ /* 0x000fe400078f28ff */
[----:B------:R-:W-:Y:S02]  /*0690*/  LEA.HI R10, R10, R19, RZ, 0x5 ;  /* 0x000000130a0a7211 */ /* 0x000fe400078f28ff */
[----:B------:R-:W-:-:S02]  /*06a0*/  SHF.R.S32.HI R15, RZ, 0x5, R8 ;  /* 0x00000005ff0f7819 */ /* 0x000fc40000011408 */
[----:B-1----:R-:W-:-:S03]  /*06b0*/  SHF.R.S32.HI R17, RZ, 0x5, R10 ;  /* 0x00000005ff117819 */ /* 0x002fc6000001140a */
[----:B------:R-:W-:-:S04]  /*06c0*/  IMAD.WIDE R8, R15, 0x4, R4 ;  /* 0x000000040f087825 */ /* 0x000fc800078e0204 */
[----:B------:R-:W-:Y:S02]  /*06d0*/  IMAD.WIDE R10, R17, 0x4, R4 ;  /* 0x00000004110a7825 */ /* 0x000fe400078e0204 */
[----:B------:R-:W2:Y:S04]  /*06e0*/  LDG.E.CONSTANT R9, desc[UR6][R8.64] ;  /* 0x0000000608097981 */ /* 0x000ea8000c1e9900 */
[----:B------:R-:W3:Y:S01]  /*06f0*/  LDG.E.CONSTANT R11, desc[UR6][R10.64] ;  /* 0x000000060a0b7981 */ /* 0x000ee2000c1e9900 */
[----:B------:R-:W-:Y:S01]  /*0700*/  IADD3 R19, PT, PT, R0, R19, RZ ;  /* 0x0000001300137210 */ /* 0x000fe20007ffe0ff */
[----:B------:R-:W-:-:S03]  /*0710*/  IMAD.WIDE R24, R15, 0x4, R6 ;  /* 0x000000040f187825 */ /* 0x000fc600078e0206 */
[----:B------:R-:W-:Y:S01]  /*0720*/  SHF.R.S32.HI R12, RZ, 0x1f, R19 ;  /* 0x0000001fff0c7819 */ /* 0x000fe20000011413 */
[----:B------:R-:W-:Y:S02]  /*0730*/  IMAD.WIDE R22, R17, 0x4, R6 ;  /* 0x0000000411167825 */ /* 0x000fe400078e0206 */
[----:B------:R-:W4:Y:S01]  /*0740*/  LDG.E.CONSTANT R25, desc[UR6][R24.64] ;  /* 0x0000000618197981 */ /* 0x000f22000c1e9900 */
[----:B------:R-:W-:-:S03]  /*0750*/  LEA.HI R12, R12, R19, RZ, 0x5 ;  /* 0x000000130c0c7211 */ /* 0x000fc600078f28ff */
[----:B------:R-:W4:Y:S01]  /*0760*/  LDG.E.CONSTANT R23, desc[UR6][R22.64] ;  /* 0x0000000616177981 */ /* 0x000f22000c1e9900 */
[----:B0-----:R-:W-:-:S05]  /*0770*/  SHF.R.S32.HI R21, RZ, 0x5, R12 ;  /* 0x00000005ff157819 */ /* 0x001fca000001140c */
[----:B------:R-:W-:-:S06]  /*0780*/  IMAD.WIDE R26, R21, 0x4, R4 ;  /* 0x00000004151a7825 */ /* 0x000fcc00078e0204 */
[----:B------:R-:W4:Y:S01]  /*0790*/  LDG.E.CONSTANT R27, desc[UR6][R26.64] ;  /* 0x000000061a1b7981 */ /* 0x000f22000c1e9900 */
[----:B------:R-:W-:-:S06]  /*07a0*/  IMAD.WIDE R28, R21, 0x4, R6 ;  /* 0x00000004151c7825 */ /* 0x000fcc00078e0206 */
[----:B------:R-:W4:Y:S01]  /*07b0*/  LDG.E.CONSTANT R29, desc[UR6][R28.64] ;  /* 0x000000061c1d7981 */ /* 0x000f22000c1e9900 */
[----:B------:R-:W2:Y:S02]  /*07c0*/  S2R R12, SR_LANEID ;  /* 0x00000000000c7919 */ /* 0x000ea40000000000 */
[C---:B--2---:R-:W-:Y:S02]  /*07d0*/  ISETP.GE.AND P0, PT, R12.reuse, R9, PT ;  /* 0x000000090c00720c */ /* 0x044fe40003f06270 */
[----:B---3--:R-:W-:-:S11]  /*07e0*/  ISETP.GE.AND P1, PT, R12, R11, PT ;  /* 0x0000000b0c00720c */ /* 0x008fd60003f26270 */
[----:B------:R-:W0:Y:S08]  /*07f0*/  @!P0 LDC.64 R10, c[0x0][0x380] ;  /* 0x0000e000ff0a8b82 */ /* 0x000e300000000a00 */
[----:B------:R-:W1:Y:S01]  /*0800*/  @!P1 LDC.64 R8, c[0x0][0x380] ;  /* 0x0000e000ff089b82 */ /* 0x000e620000000a00 */
[----:B----4-:R-:W-:Y:S01]  /*0810*/  ISETP.GE.AND P2, PT, R12, R27, PT ;  /* 0x0000001b0c00720c */ /* 0x010fe20003f46270 */
[----:B------:R-:W-:Y:S01]  /*0820*/  IMAD.IADD R27, R25, 0x1, R12 ;  /* 0x00000001191b7824 */ /* 0x000fe200078e020c */
[----:B------:R-:W-:-:S03]  /*0830*/  IADD3 R25, PT, PT, R23, R12, RZ ;  /* 0x0000000c17197210 */ /* 0x000fc60007ffe0ff */
[----:B0-----:R-:W-:-:S06]  /*0840*/  @!P0 IMAD.WIDE R10, R27, 0x4, R10 ;  /* 0x000000041b0a8825 */ /* 0x001fcc00078e020a */
[----:B------:R0:W2:Y:S01]  /*0850*/  @!P0 LDG.E.CONSTANT R10, desc[UR6][R10.64] ;  /* 0x000000060a0a8981 */ /* 0x0000a2000c1e9900 */
[----:B-1----:R-:W-:Y:S02]  /*0860*/  @!P1 IMAD.WIDE R22, R25, 0x4, R8 ;  /* 0x0000000419169825 */ /* 0x002fe400078e0208 */
[----:B------:R-:W1:Y:S04]  /*0870*/  @!P2 LDC.64 R8, c[0x0][0x380] ;  /* 0x0000e000ff08ab82 */ /* 0x000e680000000a00 */
[----:B------:R-:W3:Y:S01]  /*0880*/  @!P1 LDG.E.CONSTANT R22, desc[UR6][R22.64] ;  /* 0x0000000616169981 */ /* 0x000ee2000c1e9900 */
[----:B------:R-:W-:-:S05]  /*0890*/  IADD3 R29, PT, PT, R29, R12, RZ ;  /* 0x0000000c1d1d7210 */ /* 0x000fca0007ffe0ff */
[----:B-1----:R-:W-:-:S05]  /*08a0*/  @!P2 IMAD.WIDE R28, R29, 0x4, R8 ;  /* 0x000000041d1ca825 */ /* 0x002fca00078e0208 */
[----:B------:R1:W4:Y:S01]  /*08b0*/  @!P2 LDG.E.CONSTANT R20, desc[UR6][R28.64] ;  /* 0x000000061c14a981 */ /* 0x000322000c1e9900 */
[----:B------:R-:W-:Y:S01]  /*08c0*/  IMAD.MOV.U32 R26, RZ, RZ, RZ ;  /* 0x000000ffff1a7224 */ /* 0x000fe200078e00ff */
[----:B------:R-:W-:Y:S02]  /*08d0*/  MOV R24, RZ ;  /* 0x000000ff00187202 */ /* 0x000fe40000000f00 */
[----:B-----5:R-:W1:Y:S01]  /*08e0*/  SHFL.BFLY PT, R8, R14, 0x1, 0x1f ;  /* 0x0c201f000e087f89 */ /* 0x020e6200000e0000 */
[----:B0-----:R-:W-:Y:S01]  /*08f0*/  MOV R11, RZ ;  /* 0x000000ff000b7202 */ /* 0x001fe20000000f00 */
[----:B-1----:R-:W-:-:S05]  /*0900*/  FADD R27, R8, R14 ;  /* 0x0000000e081b7221 */ /* 0x002fca0000000000 */
[----:B------:R-:W0:Y:S02]  /*0910*/  SHFL.BFLY PT, R8, R27, 0x2, 0x1f ;  /* 0x0c401f001b087f89 */ /* 0x000e2400000e0000 */
[----:B0-----:R-:W-:-:S05]  /*0920*/  FADD R14, R27, R8 ;  /* 0x000000081b0e7221 */ /* 0x001fca0000000000 */
[----:B------:R-:W-:Y:S01]  /*0930*/  SHFL.BFLY PT, R29, R14, 0x4, 0x1f ;  /* 0x0c801f000e1d7f89 */ /* 0x000fe200000e0000 */
[----:B------:R-:W-:Y:S01]  /*0940*/  IMAD.WIDE R16, R17, 0x4, R2 ;  /* 0x0000000411107825 */ /* 0x000fe200078e0202 */
[----:B--2---:R-:W-:-:S05]  /*0950*/  @!P0 MOV R26, R10 ;  /* 0x0000000a001a8202 */ /* 0x004fca0000000f00 */
[----:B------:R-:W0:Y:S01]  /*0960*/  SHFL.BFLY PT, R9, R26, 0x1, 0x1f ;  /* 0x0c201f001a097f89 */ /* 0x000e2200000e0000 */
[----:B---3--:R-:W-:-:S05]  /*0970*/  @!P1 IMAD.MOV.U32 R24, RZ, RZ, R22 ;  /* 0x000000ffff189224 */ /* 0x008fca00078e0016 */
[----:B------:R-:W1:Y:S01]  /*0980*/  SHFL.BFLY PT, R23, R24, 0x1, 0x1f ;  /* 0x0c201f0018177f89 */ /* 0x000e6200000e0000 */
[----:B0-----:R-:W-:Y:S01]  /*0990*/  FADD R10, R9, R26 ;  /* 0x0000001a090a7221 */ /* 0x001fe20000000000 */
[----:B----4-:R-:W-:-:S04]  /*09a0*/  @!P2 MOV R11, R20 ;  /* 0x00000014000ba202 */ /* 0x010fc80000000f00 */
[----:B------:R-:W0:Y:S01]  /*09b0*/  SHFL.BFLY PT, R9, R10, 0x2, 0x1f ;  /* 0x0c401f000a097f89 */ /* 0x000e2200000e0000 */
[----:B-1----:R-:W-:-:S03]  /*09c0*/  FADD R23, R23, R24 ;  /* 0x0000001817177221 */ /* 0x002fc60000000000 */
[----:B------:R-:W1:Y:S04]  /*09d0*/  SHFL.BFLY PT, R20, R11, 0x1, 0x1f ;  /* 0x0c201f000b147f89 */ /* 0x000e6800000e0000 */
[----:B------:R-:W2:Y:S01]  /*09e0*/  SHFL.BFLY PT, R22, R23, 0x2, 0x1f ;  /* 0x0c401f0017167f89 */ /* 0x000ea200000e0000 */
[----:B0-----:R-:W-:Y:S01]  /*09f0*/  FADD R9, R10, R9 ;  /* 0x000000090a097221 */ /* 0x001fe20000000000 */
[----:B-1----:R-:W-:-:S04]  /*0a00*/  FADD R26, R20, R11 ;  /* 0x0000000b141a7221 */ /* 0x002fc80000000000 */
[----:B------:R-:W0:Y:S01]  /*0a10*/  SHFL.BFLY PT, R8, R9, 0x4, 0x1f ;  /* 0x0c801f0009087f89 */ /* 0x000e2200000e0000 */
[----:B--2---:R-:W-:-:S03]  /*0a20*/  FADD R22, R23, R22 ;  /* 0x0000001617167221 */ /* 0x004fc60000000000 */
[----:B------:R-:W1:Y:S04]  /*0a30*/  SHFL.BFLY PT, R11, R26, 0x2, 0x1f ;  /* 0x0c401f001a0b7f89 */ /* 0x000e6800000e0000 */
[----:B------:R-:W2:Y:S01]  /*0a40*/  SHFL.BFLY PT, R24, R22, 0x4, 0x1f ;  /* 0x0c801f0016187f89 */ /* 0x000ea200000e0000 */
[----:B------:R-:W-:Y:S01]  /*0a50*/  FADD R20, R14, R29 ;  /* 0x0000001d0e147221 */ /* 0x000fe20000000000 */
[----:B0-----:R-:W-:Y:S01]  /*0a60*/  FADD R28, R9, R8 ;  /* 0x00000008091c7221 */ /* 0x001fe20000000000 */
[----:B-1----:R-:W-:-:S04]  /*0a70*/  FADD R11, R26, R11 ;  /* 0x0000000b1a0b7221 */ /* 0x002fc80000000000 */
[----:B------:R-:W0:Y:S01]  /*0a80*/  SHFL.BFLY PT, R8, R28, 0x8, 0x1f ;  /* 0x0d001f001c087f89 */ /* 0x000e2200000e0000 */
[----:B--2---:R-:W-:-:S03]  /*0a90*/  FADD R29, R22, R24 ;  /* 0x00000018161d7221 */ /* 0x004fc60000000000 */
[----:B------:R-:W1:Y:S04]  /*0aa0*/  SHFL.BFLY PT, R24, R20, 0x8, 0x1f ;  /* 0x0d001f0014187f89 */ /* 0x000e6800000e0000 */
[----:B------:R-:W2:Y:S04]  /*0ab0*/  SHFL.BFLY PT, R23, R29, 0x8, 0x1f ;  /* 0x0d001f001d177f89 */ /* 0x000ea800000e0000 */
[----:B------:R-:W3:Y:S01]  /*0ac0*/  SHFL.BFLY PT, R14, R11, 0x4, 0x1f ;  /* 0x0c801f000b0e7f89 */ /* 0x000ee200000e0000 */
[----:B0-----:R-:W-:Y:S01]  /*0ad0*/  FADD R9, R28, R8 ;  /* 0x000000081c097221 */ /* 0x001fe20000000000 */
[----:B-1----:R-:W-:-:S04]  /*0ae0*/  FADD R24, R20, R24 ;  /* 0x0000001814187221 */ /* 0x002fc80000000000 */
[----:B------:R-:W0:Y:S01]  /*0af0*/  SHFL.BFLY PT, R10, R9, 0x10, 0x1f ;  /* 0x0e001f00090a7f89 */ /* 0x000e2200000e0000 */
[----:B--2---:R-:W-:-:S03]  /*0b00*/  FADD R22, R29, R23 ;  /* 0x000000171d167221 */ /* 0x004fc60000000000 */
[----:B------:R-:W1:Y:S01]  /*0b10*/  SHFL.BFLY PT, R26, R24, 0x10, 0x1f ;  /* 0x0e001f00181a7f89 */ /* 0x000e6200000e0000 */
[----:B---3--:R-:W-:-:S03]  /*0b20*/  FADD R14, R11, R14 ;  /* 0x0000000e0b0e7221 */ /* 0x008fc60000000000 */
[----:B------:R-:W2:Y:S04]  /*0b30*/  SHFL.BFLY PT, R23, R22, 0x10, 0x1f ;  /* 0x0e001f0016177f89 */ /* 0x000ea800000e0000 */
[----:B------:R-:W3:Y:S01]  /*0b40*/  SHFL.BFLY PT, R8, R14, 0x8, 0x1f ;  /* 0x0d001f000e087f89 */ /* 0x000ee200000e0000 */
[----:B0-----:R-:W-:Y:S01]  /*0b50*/  FADD R29, R9, R10 ;  /* 0x0000000a091d7221 */ /* 0x001fe20000000000 */
[----:B------:R-:W-:-:S04]  /*0b60*/  IMAD.WIDE R10, R13, 0x4, R2 ;  /* 0x000000040d0a7825 */ /* 0x000fc800078e0202 */
[----:B-1----:R-:W-:Y:S01]  /*0b70*/  FADD R25, R24, R26 ;  /* 0x0000001a18197221 */ /* 0x002fe20000000000 */
[----:B------:R-:W-:-:S04]  /*0b80*/  IMAD.WIDE R26, R15, 0x4, R2 ;  /* 0x000000040f1a7825 */ /* 0x000fc800078e0202 */
[----:B--2---:R-:W-:Y:S01]  /*0b90*/  FADD R23, R22, R23 ;  /* 0x0000001716177221 */ /* 0x004fe20000000000 */
[----:B------:R0:W-:Y:S01]  /*0ba0*/  STG.E desc[UR6][R10.64], R25 ;  /* 0x000000190a007986 */ /* 0x0001e2000c101906 */
[----:B---3--:R-:W-:-:S03]  /*0bb0*/  FADD R13, R14, R8 ;  /* 0x000000080e0d7221 */ /* 0x008fc60000000000 */
[----:B------:R0:W-:Y:S04]  /*0bc0*/  STG.E desc[UR6][R26.64], R29 ;  /* 0x0000001d1a007986 */ /* 0x0001e8000c101906 */
[----:B------:R0:W1:Y:S04]  /*0bd0*/  SHFL.BFLY PT, R8, R13, 0x10, 0x1f ;  /* 0x0e001f000d087f89 */ /* 0x00006800000e0000 */
[----:B------:R0:W-:Y:S02]  /*0be0*/  STG.E desc[UR6][R16.64], R23 ;  /* 0x0000001710007986 */ /* 0x0001e4000c101906 */
.L_x_64:
[----:B01----:R-:W-:Y:S01]  /*0bf0*/  FADD R13, R13, R8 ;  /* 0x000000080d0d7221 */ /* 0x003fe20000000000 */
[----:B------:R-:W-:-:S04]  /*0c00*/  IMAD.WIDE R8, R21, 0x4, R2 ;  /* 0x0000000415087825 */ /* 0x000fc800078e0202 */
[----:B------:R-:W-:Y:S01]  /*0c10*/  IMAD.IADD R19, R0, 0x1, R19 ;  /* 0x0000000100137824 */ /* 0x000fe200078e0213 */
[----:B------:R0:W-:Y:S04]  /*0c20*/  STG.E desc[UR6][R8.64], R13 ;  /* 0x0000000d08007986 */ /* 0x0001e8000c101906 */
[----:B------:R-:W-:-:S13]  /*0c30*/  ISETP.GE.AND P0, PT, R19, UR4, PT ;  /* 0x0000000413007c0c */ /* 0x000fda000bf06270 */
[----:B0-----:R-:W-:Y:S05]  /*0c40*/  @!P0 BRA `(.L_x_35) ;  /* 0xfffffff800408947 */ /* 0x001fea000383ffff */
[----:B------:R-:W-:Y:S05]  /*0c50*/  EXIT ;  /* 0x000000000000794d */ /* 0x000fea0003800000 */
.L_x_32:
[----:B------:R-:W-:Y:S01]  /*0c60*/  HFMA2 R18, -RZ, RZ, 0, 5.9604644775390625e-08 ;  /* 0x00000001ff127431 */ /* 0x000fe200000001ff */
[----:B------:R-:W-:Y:S01]  /*0c70*/  BSSY B1, `(.L_x_36) ;  /* 0x0000006000017945 */ /* 0x000fe20003800000 */
[----:B------:R-:W-:Y:S01]  /*0c80*/  MOV R25, 0x1f ;  /* 0x0000001f00197802 */ /* 0x000fe20000000f00 */
[----:B------:R-:W-:-:S07]  /*0c90*/  IMAD.MOV.U32 R16, RZ, RZ, -0x1 ;  /* 0xffffffffff107424 */ /* 0x000fce00078e00ff */
[----:B0--3-5:R-:W-:Y:S05]  /*0ca0*/  WARPSYNC.COLLECTIVE R16, `(.L_x_37) ;  /* 0x0000000010087348 */ /* 0x029fea0003c00000 */
[----:B-----5:R1:W2:Y:S02]  /*0cb0*/  SHFL.BFLY P3, R8, R27, R18, R25 ;  /* 0x0c0000121b087389 */ /* 0x0202a40000060019 */
[----:B0123--:R-:W-:Y:S05]  /*0cc0*/  ENDCOLLECTIVE ;  /* 0x000000000000791b */ /* 0x00ffea0003800000 */
.L_x_37:
[----:B------:R-:W-:Y:S05]  /*0cd0*/  BSYNC B1 ;  /* 0x0000000000017941 */ /* 0x000fea0003800000 */
.L_x_36:
[----:B------:R-:W-:Y:S02]  /*0ce0*/  HFMA2 R18, -RZ, RZ, 0, 1.1920928955078125e-07 ;  /* 0x00000002ff127431 */ /* 0x000fe400000001ff */
[----:B------:R-:W-:Y:S01]  /*0cf0*/  FADD R27, R8, R27 ;  /* 0x0000001b081b7221 */ /* 0x000fe20000000000 */
[----:B------:R-:W-:Y:S01]  /*0d00*/  MOV R25, 0x1f ;  /* 0x0000001f00197802 */ /* 0x000fe20000000f00 */
[----:B------:R-:W-:-:S07]  /*0d10*/  IMAD.MOV.U32 R16, RZ, RZ, -0x1 ;  /* 0xffffffffff107424 */ /* 0x000fce00078e00ff */
[----:B------:R-:W-:Y:S05]  /*0d20*/  WARPSYNC.COLLECTIVE R16, `(.L_x_38) ;  /* 0x0000000010087348 */ /* 0x000fea0003c00000 */
[----:B------:R0:W1:Y:S02]  /*0d30*/  SHFL.BFLY P3, R8, R27, R18, R25 ;  /* 0x0c0000121b087389 */ /* 0x0000640000060019 */
[----:B01----:R-:W-:Y:S05]  /*0d40*/  ENDCOLLECTIVE ;  /* 0x000000000000791b */ /* 0x003fea0003800000 */
.L_x_38:
[----:B------:R-:W-:Y:S02]  /*0d50*/  HFMA2 R18, -RZ, RZ, 0, 2.384185791015625e-07 ;  /* 0x00000004ff127431 */ /* 0x000fe400000001ff */
[----:B------:R-:W-:-:S05]  /*0d60*/  FADD R12, R27, R8 ;  /* 0x000000081b0c7221 */ /* 0x000fca0000000000 */
[----:B------:R-:W-:-:S07]  /*0d70*/  MOV R27, R12 ;  /* 0x0000000c001b7202 */ /* 0x000fce0000000f00 */
[----:B------:R-:W-:Y:S05]  /*0d80*/  WARPSYNC.COLLECTIVE R16, `(.L_x_39) ;  /* 0x0000000010087348 */ /* 0x000fea0003c00000 */
[----:B------:R0:W1:Y:S02]  /*0d90*/  SHFL.BFLY P3, R8, R27, R18, R25 ;  /* 0x0c0000121b087389 */ /* 0x0000640000060019 */
[----:B01----:R-:W-:Y:S05]  /*0da0*/  ENDCOLLECTIVE ;  /* 0x000000000000791b */ /* 0x003fea0003800000 */
.L_x_39:
[----:B------:R-:W-:Y:S01]  /*0db0*/  MOV R18, 0x8 ;  /* 0x0000000800127802 */ /* 0x000fe20000000f00 */
[----:B------:R-:W-:-:S04]  /*0dc0*/  FADD R14, R12, R8 ;  /* 0x000000080c0e7221 */ /* 0x000fc80000000000 */
[----:B------:R-:W-:-:S07]  /*0dd0*/  IMAD.MOV.U32 R27, RZ, RZ, R14 ;  /* 0x000000ffff1b7224 */ /* 0x000fce00078e000e */
[----:B------:R-:W-:Y:S05]  /*0de0*/  WARPSYNC.COLLECTIVE R16, `(.L_x_40) ;  /* 0x0000000010087348 */ /* 0x000fea0003c00000 */
[----:B------:R0:W1:Y:S02]  /*0df0*/  SHFL.BFLY P3, R8, R27, R18, R25 ;  /* 0x0c0000121b087389 */ /* 0x0000640000060019 */
[----:B01----:R-:W-:Y:S05]  /*0e00*/  ENDCOLLECTIVE ;  /* 0x000000000000791b */ /* 0x003fea0003800000 */
.L_x_40:
[----:B------:R-:W-:Y:S02]  /*0e10*/  IMAD.MOV.U32 R18, RZ, RZ, 0x10 ;  /* 0x00000010ff127424 */ /* 0x000fe400078e00ff */
[----:B------:R-:W-:-:S05]  /*0e20*/  FADD R15, R14, R8 ;  /* 0x000000080e0f7221 */ /* 0x000fca0000000000 */
[----:B------:R-:W-:-:S07]  /*0e30*/  MOV R27, R15 ;  /* 0x0000000f001b7202 */ /* 0x000fce0000000f00 */
[----:B------:R-:W-:Y:S05]  /*0e40*/  WARPSYNC.COLLECTIVE R16, `(.L_x_41) ;  /* 0x0000000010087348 */ /* 0x000fea0003c00000 */
[----:B------:R0:W1:Y:S02]  /*0e50*/  SHFL.BFLY P3, R8, R27, R18, R25 ;  /* 0x0c0000121b087389 */ /* 0x0000640000060019 */
[----:B01----:R-:W-:Y:S05]  /*0e60*/  ENDCOLLECTIVE ;  /* 0x000000000000791b */ /* 0x003fea0003800000 */
.L_x_41:
[----:B------:R-:W-:Y:S05]  /*0e70*/  BRA `(.L_x_42) ;  /* 0xfffffff4007c7947 */ /* 0x000fea000383ffff */
.L_x_34:
[----:B------:R-:W-:-:S04]  /*0e80*/  IADD3 R9, PT, PT, R0, R19, RZ ;  /* 0x0000001300097210 */ /* 0x000fc80007ffe0ff */
        /* <DEDUP_REMOVED lines=8> */
[C---:B------:R-:W-:Y:S02]  /*0f10*/  IMAD.WIDE R22, R17.reuse, 0x4, R4 ;  /* 0x0000000411167825 */ /* 0x040fe400078e0204 */
[----:B------:R1:W5:Y:S02]  /*0f20*/  LDG.E.CONSTANT R9, desc[UR6][R8.64] ;  /* 0x0000000608097981 */ /* 0x000364000c1e9900 */
[--C-:B0-----:R-:W-:Y:S02]  /*0f30*/  IMAD.WIDE R20, R17, 0x4, R6.reuse ;  /* 0x0000000411147825 */ /* 0x101fe400078e0206 */
[----:B------:R1:W5:Y:S02]  /*0f40*/  LDG.E.CONSTANT R23, desc[UR6][R22.64] ;  /* 0x0000000616177981 */ /* 0x000364000c1e9900 */
[----:B------:R-:W-:Y:S02]  /*0f50*/  IMAD.WIDE R10, R15, 0x4, R6 ;  /* 0x000000040f0a7825 */ /* 0x000fe400078e0206 */
[----:B------:R1:W5:Y:S04]  /*0f60*/  LDG.E.CONSTANT R21, desc[UR6][R20.64] ;  /* 0x0000000614157981 */ /* 0x000368000c1e9900 */
[----:B------:R1:W5:Y:S01]  /*0f70*/  LDG.E.CONSTANT R29, desc[UR6][R10.64] ;  /* 0x000000060a1d7981 */ /* 0x000362000c1e9900 */
[----:B------:R-:W0:Y:S01]  /*0f80*/  S2R R12, SR_LANEID ;  /* 0x00000000000c7919 */ /* 0x000e220000000000 */
[----:B------:R-:W-:Y:S01]  /*0f90*/  BSSY B0, `(.L_x_43) ;  /* 0x0000008000007945 */ /* 0x000fe20003800000 */
[----:B-----5:R-:W-:Y:S01]  /*0fa0*/  IMAD.MOV.U32 R27, RZ, RZ, R14 ;  /* 0x000000ffff1b7224 */ /* 0x020fe200078e000e */
[----:B------:R-:W-:Y:S01]  /*0fb0*/  MOV R18, 0x1 ;  /* 0x0000000100127802 */ /* 0x000fe20000000f00 */
[----:B------:R-:W-:Y:S01]  /*0fc0*/  IMAD.MOV.U32 R16, RZ, RZ, -0x1 ;  /* 0xffffffffff107424 */ /* 0x000fe200078e00ff */
[----:B------:R-:W-:-:S07]  /*0fd0*/  MOV R25, 0x1f ;  /* 0x0000001f00197802 */ /* 0x000fce0000000f00 */
[----:B01--4-:R-:W-:Y:S05]  /*0fe0*/  WARPSYNC.COLLECTIVE R16, `(.L_x_44) ;  /* 0x0000000010087348 */ /* 0x013fea0003c00000 */
[----:B-1----:R1:W2:Y:S02]  /*0ff0*/  SHFL.BFLY P3, R8, R27, R18, R25 ;  /* 0x0c0000121b087389 */ /* 0x0022a40000060019 */
[----:B012-4-:R-:W-:Y:S05]  /*1000*/  ENDCOLLECTIVE ;  /* 0x000000000000791b */ /* 0x017fea0003800000 */
.L_x_44:
[----:B------:R-:W-:Y:S05]  /*1010*/  BSYNC B0 ;  /* 0x0000000000007941 */ /* 0x000fea0003800000 */
.L_x_43:
[----:B------:R-:W-:Y:S02]  /*1020*/  HFMA2 R18, -RZ, RZ, 0, 1.1920928955078125e-07 ;  /* 0x00000002ff127431 */ /* 0x000fe400000001ff */
[----:B------:R-:W-:Y:S01]  /*1030*/  FADD R27, R8, R14 ;  /* 0x0000000e081b7221 */ /* 0x000fe20000000000 */
[----:B------:R-:W-:Y:S01]  /*1040*/  MOV R25, 0x1f ;  /* 0x0000001f00197802 */ /* 0x000fe20000000f00 */
[----:B------:R-:W-:Y:S01]  /*1050*/  IMAD.MOV.U32 R16, RZ, RZ, -0x1 ;  /* 0xffffffffff107424 */ /* 0x000fe200078e00ff */
[C---:B------:R-:W-:Y:S02]  /*1060*/  ISETP.GE.AND P0, PT, R12.reuse, R9, PT ;  /* 0x000000090c00720c */ /* 0x040fe40003f06270 */
[----:B------:R-:W-:-:S13]  /*1070*/  ISETP.GE.AND P1, PT, R12, R23, PT ;  /* 0x000000170c00720c */ /* 0x000fda0003f26270 */
[----:B------:R-:W-:Y:S05]  /*1080*/  WARPSYNC.COLLECTIVE R16, `(.L_x_45) ;  /* 0x0000000010087348 */ /* 0x000fea0003c00000 */
[----:B------:R0:W1:Y:S02]  /*1090*/  SHFL.BFLY P3, R8, R27, R18, R25 ;  /* 0x0c0000121b087389 */ /* 0x0000640000060019 */
[----:B01----:R-:W-:Y:S05]  /*10a0*/  ENDCOLLECTIVE ;  /* 0x000000000000791b */ /* 0x003fea0003800000 */
.L_x_45:
[----:B------:R-:W-:Y:S02]  /*10b0*/  IADD3 R29, PT, PT, R29, R12, RZ ;  /* 0x0000000c1d1d7210 */ /* 0x000fe40007ffe0ff */
[----:B------:R-:W-:Y:S01]  /*10c0*/  IADD3 R19, PT, PT, R0, R19, RZ ;  /* 0x0000001300137210 */ /* 0x000fe20007ffe0ff */
[----:B------:R-:W0:Y:S01]  /*10d0*/  @!P0 LDC.64 R10, c[0x0][0x380] ;  /* 0x0000e000ff0a8b82 */ /* 0x000e220000000a00 */
[----:B------:R-:W-:Y:S02]  /*10e0*/  IMAD.MOV.U32 R18, RZ, RZ, 0x4 ;  /* 0x00000004ff127424 */ /* 0x000fe400078e00ff */
[----:B------:R-:W-:-:S05]  /*10f0*/  FADD R14, R27, R8 ;  /* 0x000000081b0e7221 */ /* 0x000fca0000000000 */
[----:B------:R-:W-:Y:S01]  /*1100*/  MOV R27, R14 ;  /* 0x0000000e001b7202 */ /* 0x000fe20000000f00 */
[----:B0-----:R-:W-:-:S07]  /*1110*/  @!P0 IMAD.WIDE R10, R29, 0x4, R10 ;  /* 0x000000041d0a8825 */ /* 0x001fce00078e020a */
[----:B------:R-:W-:Y:S05]  /*1120*/  WARPSYNC.COLLECTIVE R16, `(.L_x_46) ;  /* 0x0000000010087348 */ /* 0x000fea0003c00000 */
[----:B------:R0:W1:Y:S02]  /*1130*/  SHFL.BFLY P3, R8, R27, R18, R25 ;  /* 0x0c0000121b087389 */ /* 0x0000640000060019 */
[----:B01----:R-:W-:Y:S05]  /*1140*/  ENDCOLLECTIVE ;  /* 0x000000000000791b */ /* 0x003fea0003800000 */
.L_x_46:
[----:B------:R-:W-:-:S04]  /*1150*/  SHF.R.S32.HI R20, RZ, 0x1f, R19 ;  /* 0x0000001fff147819 */ /* 0x000fc80000011413 */
[----:B------:R-:W-:Y:S01]  /*1160*/  LEA.HI R20, R20, R19, RZ, 0x5 ;  /* 0x0000001314147211 */ /* 0x000fe200078f28ff */
[----:B------:R-:W-:Y:S01]  /*1170*/  IMAD.IADD R23, R21, 0x1, R12 ;  /* 0x0000000115177824 */ /* 0x000fe200078e020c */
[----:B------:R0:W5:Y:S01]  /*1180*/  @!P0 LDG.E.CONSTANT R10, desc[UR6][R10.64] ;  /* 0x000000060a0a8981 */ /* 0x000162000c1e9900 */
[----:B------:R-:W-:Y:S02]  /*1190*/  MOV R29, R8 ;  /* 0x00000008001d7202 */ /* 0x000fe40000000f00 */
[----:B------:R-:W1:Y:S01]  /*11a0*/  @!P1 LDC.64 R8, c[0x0][0x380] ;  /* 0x0000e000ff089b82 */ /* 0x000e620000000a00 */
[----:B------:R-:W-:Y:S01]  /*11b0*/  SHF.R.S32.HI R21, RZ, 0x5, R20 ;  /* 0x00000005ff157819 */ /* 0x000fe20000011414 */
[----:B-1----:R-:W-:-:S04]  /*11c0*/  @!P1 IMAD.WIDE R22, R23, 0x4, R8 ;  /* 0x0000000417169825 */ /* 0x002fc800078e0208 */
[----:B------:R-:W-:-:S04]  /*11d0*/  IMAD.WIDE R8, R21, 0x4, R4 ;  /* 0x0000000415087825 */ /* 0x000fc800078e0204 */
[----:B------:R-:W-:Y:S01]  /*11e0*/  FADD R20, R14, R29 ;  /* 0x0000001d0e147221 */ /* 0x000fe20000000000 */
[----:B------:R0:W5:Y:S04]  /*11f0*/  @!P1 LDG.E.CONSTANT R22, desc[UR6][R22.64] ;  /* 0x0000000616169981 */ /* 0x000168000c1e9900 */
[----:B------:R0:W5:Y:S01]  /*1200*/  LDG.E.CONSTANT R9, desc[UR6][R8.64] ;  /* 0x0000000608097981 */ /* 0x000162000c1e9900 */
[----:B------:R-:W-:-:S06]  /*1210*/  IMAD.WIDE R28, R21, 0x4, R6 ;  /* 0x00000004151c7825 */ /* 0x000fcc00078e0206 */
[----:B------:R0:W5:Y:S01]  /*1220*/  LDG.E.CONSTANT R29, desc[UR6][R28.64] ;  /* 0x000000061c1d7981 */ /* 0x000162000c1e9900 */
[----:B------:R-:W-:Y:S01]  /*1230*/  HFMA2 R18, -RZ, RZ, 0, 4.76837158203125e-07 ;  /* 0x00000008ff127431 */ /* 0x000fe200000001ff */
[----:B------:R-:W-:-:S07]  /*1240*/  MOV R27, R20 ;  /* 0x00000014001b7202 */ /* 0x000fce0000000f00 */
[----:B0----5:R-:W-:Y:S05]  /*1250*/  WARPSYNC.COLLECTIVE R16, `(.L_x_47) ;  /* 0x0000000010087348 */ /* 0x021fea0003c00000 */
[----:B0-----:R0:W1:Y:S02]  /*1260*/  SHFL.BFLY P3, R8, R27, R18, R25 ;  /* 0x0c0000121b087389 */ /* 0x0010640000060019 */
[----:B01---5:R-:W-:Y:S05]  /*1270*/  ENDCOLLECTIVE ;  /* 0x000000000000791b */ /* 0x023fea0003800000 */
.L_x_47:
[----:B------:R-:W-:Y:S02]  /*1280*/  HFMA2 R18, -RZ, RZ, 0, 9.5367431640625e-07 ;  /* 0x00000010ff127431 */ /* 0x000fe400000001ff */
[----:B------:R-:W-:-:S04]  /*1290*/  IMAD.MOV.U32 R24, RZ, RZ, R8 ;  /* 0x000000ffff187224 */ /* 0x000fc800078e0008 */
[----:B------:R-:W-:-:S05]  /*12a0*/  FADD R24, R20, R24 ;  /* 0x0000001814187221 */ /* 0x000fca0000000000 */
[----:B------:R-:W-:-:S07]  /*12b0*/  MOV R27, R24 ;  /* 0x00000018001b7202 */ /* 0x000fce0000000f00 */
[----:B------:R-:W-:Y:S05]  /*12c0*/  WARPSYNC.COLLECTIVE R16, `(.L_x_48) ;  /* 0x0000000010087348 */ /* 0x000fea0003c00000 */
[----:B------:R0:W1:Y:S02]  /*12d0*/  SHFL.BFLY P3, R8, R27, R18, R25 ;  /* 0x0c0000121b087389 */ /* 0x0000640000060019 */
[----:B01----:R-:W-:Y:S05]  /*12e0*/  ENDCOLLECTIVE ;  /* 0x000000000000791b */ /* 0x003fea0003800000 */
.L_x_48:
[----:B------:R-:W-:-:S04]  /*12f0*/  IMAD.MOV.U32 R26, RZ, RZ, R8 ;  /* 0x000000ffff1a7224 */ /* 0x000fc800078e0008 */
[----:B------:R-:W-:Y:S01]  /*1300*/  FADD R11, R24, R26 ;  /* 0x0000001a180b7221 */ /* 0x000fe20000000000 */
[----:B------:R-:W-:Y:S01]  /*1310*/  MOV R26, RZ ;  /* 0x000000ff001a7202 */ /* 0x000fe20000000f00 */
[----:B------:R-:W-:Y:S02]  /*1320*/  HFMA2 R18, -RZ, RZ, 0, 5.9604644775390625e-08 ;  /* 0x00000001ff127431 */ /* 0x000fe400000001ff */
[----:B------:R-:W-:Y:S02]  /*1330*/  HFMA2 R24, -RZ, RZ, 0, 0 ;  /* 0x00000000ff187431 */ /* 0x000fe400000001ff */
[----:B------:R-:W-:-:S05]  /*1340*/  @!P0 IMAD.MOV.U32 R26, RZ, RZ, R10 ;  /* 0x000000ffff1a8224 */ /* 0x000fca00078e000a */
[----:B------:R-:W-:Y:S02]  /*1350*/  MOV R27, R26 ;  /* 0x0000001a001b7202 */ /* 0x000fe40000000f00 */
[----:B------:R-:W-:Y:S01]  /*1360*/  ISETP.GE.AND P2, PT, R12, R9, PT ;  /* 0x000000090c00720c */ /* 0x000fe20003f46270 */
[----:B------:R-:W-:-:S05]  /*1370*/  IMAD.WIDE R8, R13, 0x4, R2 ;  /* 0x000000040d087825 */ /* 0x000fca00078e0202 */
[----:B------:R0:W-:Y:S07]  /*1380*/  STG.E desc[UR6][R8.64], R11 ;  /* 0x0000000b08007986 */ /* 0x0001ee000c101906 */
[----:B0-----:R-:W0:Y:S01]  /*1390*/  @!P2 LDC.64 R8, c[0x0][0x380] ;  /* 0x0000e000ff08ab82 */ /* 0x001e220000000a00 */
[----:B------:R-:W-:-:S05]  /*13a0*/  IADD3 R29, PT, PT, R29, R12, RZ ;  /* 0x0000000c1d1d7210 */ /* 0x000fca0007ffe0ff */
[----:B0-----:R-:W-:-:S07]  /*13b0*/  @!P2 IMAD.WIDE R28, R29, 0x4, R8 ;  /* 0x000000041d1ca825 */ /* 0x001fce00078e0208 */
[----:B------:R-:W-:Y:S05]  /*13c0*/  WARPSYNC.COLLECTIVE R16, `(.L_x_49) ;  /* 0x0000000010087348 */ /* 0x000fea0003c00000 */
[----:B------:R0:W1:Y:S02]  /*13d0*/  SHFL.BFLY P3, R8, R27, R18, R25 ;  /* 0x0c0000121b087389 */ /* 0x0000640000060019 */
[----:B01----:R-:W-:Y:S05]  /*13e0*/  ENDCOLLECTIVE ;  /* 0x000000000000791b */ /* 0x003fea0003800000 */
.L_x_49:
[----:B------:R0:W5:Y:S01]  /*13f0*/  @!P2 LDG.E.CONSTANT R20, desc[UR6][R28.64] ;  /* 0x000000061c14a981 */ /* 0x000162000c1e9900 */
[----:B------:R-:W-:Y:S02]  /*1400*/  HFMA2 R18, -RZ, RZ, 0, 1.1920928955078125e-07 ;  /* 0x00000002ff127431 */ /* 0x000fe400000001ff */
[----:B------:R-:W-:-:S04]  /*1410*/  IMAD.MOV.U32 R9, RZ, RZ, R8 ;  /* 0x000000ffff097224 */ /* 0x000fc800078e0008 */
[----:B------:R-:W-:-:S05]  /*1420*/  FADD R10, R9, R26 ;  /* 0x0000001a090a7221 */ /* 0x000fca0000000000 */
[----:B0-----:R-:W-:-:S07]  /*1430*/  MOV R27, R10 ;  /* 0x0000000a001b7202 */ /* 0x001fce0000000f00 */
[----:B-----5:R-:W-:Y:S05]  /*1440*/  WARPSYNC.COLLECTIVE R16, `(.L_x_50) ;  /* 0x0000000010087348 */ /* 0x020fea0003c00000 */
[----:B------:R0:W1:Y:S02]  /*1450*/  SHFL.BFLY P3, R8, R27, R18, R25 ;  /* 0x0c0000121b087389 */ /* 0x0000640000060019 */
[----:B01---5:R-:W-:Y:S05]  /*1460*/  ENDCOLLECTIVE ;  /* 0x000000000000791b */ /* 0x023fea0003800000 */
.L_x_50:
[----:B------:R-:W-:Y:S02]  /*1470*/  HFMA2 R18, -RZ, RZ, 0, 2.384185791015625e-07 ;  /* 0x00000004ff127431 */ /* 0x000fe400000001ff */
[----:B------:R-:W-:-:S04]  /*1480*/  IMAD.MOV.U32 R9, RZ, RZ, R8 ;  /* 0x000000ffff097224 */ /* 0x000fc800078e0008 */
[----:B------:R-:W-:-:S05]  /*1490*/  FADD R9, R10, R9 ;  /* 0x000000090a097221 */ /* 0x000fca0000000000 */
[----:B------:R-:W-:-:S07]  /*14a0*/  MOV R27, R9 ;  /* 0x00000009001b7202 */ /* 0x000fce0000000f00 */
[----:B------:R-:W-:Y:S05]  /*14b0*/  WARPSYNC.COLLECTIVE R16, `(.L_x_51) ;  /* 0x0000000010087348 */ /* 0x000fea0003c00000 */
[----:B------:R0:W1:Y:S02]  /*14c0*/  SHFL.BFLY P3, R8, R27, R18, R25 ;  /* 0x0c0000121b087389 */ /* 0x0000640000060019 */
[----:B01----:R-:W-:Y:S05]  /*14d0*/  ENDCOLLECTIVE ;  /* 0x000000000000791b */ /* 0x003fea0003800000 */
.L_x_51:
[----:B------:R-:W-:Y:S01]  /*14e0*/  MOV R18, 0x8 ;  /* 0x0000000800127802 */ /* 0x000fe20000000f00 */
[----:B------:R-:W-:-:S04]  /*14f0*/  FADD R28, R9, R8 ;  /* 0x00000008091c7221 */ /* 0x000fc80000000000 */
[----:B------:R-:W-:-:S07]  /*1500*/  IMAD.MOV.U32 R27, RZ, RZ, R28 ;  /* 0x000000ffff1b7224 */ /* 0x000fce00078e001c */
[----:B------:R-:W-:Y:S05]  /*1510*/  WARPSYNC.COLLECTIVE R16, `(.L_x_52) ;  /* 0x0000000010087348 */ /* 0x000fea0003c00000 */
[----:B------:R0:W1:Y:S02]  /*1520*/  SHFL.BFLY P3, R8, R27, R18, R25 ;  /* 0x0c0000121b087389 */ /* 0x0000640000060019 */
[----:B01----:R-:W-:Y:S05]  /*1530*/  ENDCOLLECTIVE ;  /* 0x000000000000791b */ /* 0x003fea0003800000 */
.L_x_52:
[----:B------:R-:W-:Y:S02]  /*1540*/  HFMA2 R18, -RZ, RZ, 0, 9.5367431640625e-07 ;  /* 0x00000010ff127431 */ /* 0x000fe400000001ff */
[----:B------:R-:W-:-:S05]  /*1550*/  FADD R9, R28, R8 ;  /* 0x000000081c097221 */ /* 0x000fca0000000000 */
[----:B------:R-:W-:-:S07]  /*1560*/  MOV R27, R9 ;  /* 0x00000009001b7202 */ /* 0x000fce0000000f00 */
[----:B------:R-:W-:Y:S05]  /*1570*/  WARPSYNC.COLLECTIVE R16, `(.L_x_53) ;  /* 0x0000000010087348 */ /* 0x000fea0003c00000 */
[----:B------:R0:W1:Y:S02]  /*1580*/  SHFL.BFLY P3, R8, R27, R18, R25 ;  /* 0x0c0000121b087389 */ /* 0x0000640000060019 */
[----:B01----:R-:W-:Y:S05]  /*1590*/  ENDCOLLECTIVE ;  /* 0x000000000000791b */ /* 0x003fea0003800000 */
.L_x_53:
[----:B------:R-:W-:Y:S02]  /*15a0*/  @!P1 IMAD.MOV.U32 R24, RZ, RZ, R22 ;  /* 0x000000ffff189224 */ /* 0x000fe400078e0016 */
[----:B------:R-:W-:-:S03]  /*15b0*/  HFMA2 R18, -RZ, RZ, 0, 5.9604644775390625e-08 ;  /* 0x00000001ff127431 */ /* 0x000fc600000001ff */
[----:B------:R-:W-:Y:S01]  /*15c0*/  MOV R27, R24 ;  /* 0x00000018001b7202 */ /* 0x000fe20000000f00 */
[----:B------:R-:W-:-:S07]  /*15d0*/  IMAD.MOV.U32 R10, RZ, RZ, R8 ;  /* 0x000000ffff0a7224 */ /* 0x000fce00078e0008 */
[----:B------:R-:W-:Y:S05]  /*15e0*/  WARPSYNC.COLLECTIVE R16, `(.L_x_54) ;  /* 0x0000000010087348 */ /* 0x000fea0003c00000 */
[----:B------:R0:W1:Y:S02]  /*15f0*/  SHFL.BFLY P3, R8, R27, R18, R25 ;  /* 0x0c0000121b087389 */ /* 0x0000640000060019 */
[----:B01----:R-:W-:Y:S05]  /*1600*/  ENDCOLLECTIVE ;  /* 0x000000000000791b */ /* 0x003fea0003800000 */
.L_x_54:
[----:B------:R-:W-:Y:S02]  /*1610*/  HFMA2 R18, -RZ, RZ, 0, 1.1920928955078125e-07 ;  /* 0x00000002ff127431 */ /* 0x000fe400000001ff */
[----:B------:R-:W-:-:S04]  /*1620*/  IMAD.MOV.U32 R23, RZ, RZ, R8 ;  /* 0x000000ffff177224 */ /* 0x000fc800078e0008 */
[----:B------:R-:W-:-:S05]  /*1630*/  FADD R23, R23, R24 ;  /* 0x0000001817177221 */ /* 0x000fca0000000000 */
[----:B------:R-:W-:-:S07]  /*1640*/  MOV R27, R23 ;  /* 0x00000017001b7202 */ /* 0x000fce0000000f00 */
[----:B------:R-:W-:Y:S05]  /*1650*/  WARPSYNC.COLLECTIVE R16, `(.L_x_55) ;  /* 0x0000000010087348 */ /* 0x000fea0003c00000 */
[----:B------:R0:W1:Y:S02]  /*1660*/  SHFL.BFLY P3, R8, R27, R18, R25 ;  /* 0x0c0000121b087389 */ /* 0x0000640000060019 */
[----:B01----:R-:W-:Y:S05]  /*1670*/  ENDCOLLECTIVE ;  /* 0x000000000000791b */ /* 0x003fea0003800000 */
.L_x_55:
[----:B------:R-:W-:Y:S02]  /*1680*/  HFMA2 R18, -RZ, RZ, 0, 2.384185791015625e-07 ;  /* 0x00000004ff127431 */ /* 0x000fe400000001ff */
[----:B------:R-:W-:-:S04]  /*1690*/  IMAD.MOV.U32 R22, RZ, RZ, R8 ;  /* 0x000000ffff167224 */ /* 0x000fc800078e0008 */
[----:B------:R-:W-:-:S05]  /*16a0*/  FADD R22, R23, R22 ;  /* 0x0000001617167221 */ /* 0x000fca0000000000 */
[----:B------:R-:W-:-:S07]  /*16b0*/  MOV R27, R22 ;  /* 0x00000016001b7202 */ /* 0x000fce0000000f00 */
[----:B------:R-:W-:Y:S05]  /*16c0*/  WARPSYNC.COLLECTIVE R16, `(.L_x_56) ;  /* 0x0000000010087348 */ /* 0x000fea0003c00000 */
[----:B------:R0:W1:Y:S02]  /*16d0*/  SHFL.BFLY P3, R8, R27, R18, R25 ;  /* 0x0c0000121b087389 */ /* 0x0000640000060019 */
[----:B01----:R-:W-:Y:S05]  /*16e0*/  ENDCOLLECTIVE ;  /* 0x000000000000791b */ /* 0x003fea0003800000 */
.L_x_56:
[----:B------:R-:W-:Y:S02]  /*16f0*/  HFMA2 R18, -RZ, RZ, 0, 4.76837158203125e-07 ;  /* 0x00000008ff127431 */ /* 0x000fe400000001ff */
[----:B------:R-:W-:-:S04]  /*1700*/  IMAD.MOV.U32 R24, RZ, RZ, R8 ;  /* 0x000000ffff187224 */ /* 0x000fc800078e0008 */
[----:B------:R-:W-:-:S05]  /*1710*/  FADD R29, R22, R24 ;  /* 0x00000018161d7221 */ /* 0x000fca0000000000 */
[----:B------:R-:W-:-:S07]  /*1720*/  MOV R27, R29 ;  /* 0x0000001d001b7202 */ /* 0x000fce0000000f00 */
[----:B------:R-:W-:Y:S05]  /*1730*/  WARPSYNC.COLLECTIVE R16, `(.L_x_57) ;  /* 0x0000000010087348 */ /* 0x000fea0003c00000 */
[----:B------:R0:W1:Y:S02]  /*1740*/  SHFL.BFLY P3, R8, R27, R18, R25 ;  /* 0x0c0000121b087389 */ /* 0x0000640000060019 */
[----:B01----:R-:W-:Y:S05]  /*1750*/  ENDCOLLECTIVE ;  /* 0x000000000000791b */ /* 0x003fea0003800000 */
.L_x_57:
[----:B------:R-:W-:Y:S02]  /*1760*/  HFMA2 R18, -RZ, RZ, 0, 9.5367431640625e-07 ;  /* 0x00000010ff127431 */ /* 0x000fe400000001ff */
[----:B------:R-:W-:-:S04]  /*1770*/  IMAD.MOV.U32 R23, RZ, RZ, R8 ;  /* 0x000000ffff177224 */ /* 0x000fc800078e0008 */
[----:B------:R-:W-:-:S04]  /*1780*/  FADD R22, R29, R23 ;  /* 0x000000171d167221 */ /* 0x000fc80000000000 */
[----:B------:R-:W-:-:S07]  /*1790*/  IMAD.MOV.U32 R27, RZ, RZ, R22 ;  /* 0x000000ffff1b7224 */ /* 0x000fce00078e0016 */
[----:B------:R-:W-:Y:S05]  /*17a0*/  WARPSYNC.COLLECTIVE R16, `(.L_x_58) ;  /* 0x0000000010087348 */ /* 0x000fea0003c00000 */
[----:B------:R0:W1:Y:S02]  /*17b0*/  SHFL.BFLY P3, R8, R27, R18, R25 ;  /* 0x0c0000121b087389 */ /* 0x0000640000060019 */
[----:B01----:R-:W-:Y:S05]  /*17c0*/  ENDCOLLECTIVE ;  /* 0x000000000000791b */ /* 0x003fea0003800000 */
.L_x_58:
[----:B------:R-:W-:Y:S02]  /*17d0*/  MOV R11, RZ ;  /* 0x000000ff000b7202 */ /* 0x000fe40000000f00 */
[----:B------:R-:W-:Y:S01]  /*17e0*/  @!P2 MOV R11, R20 ;  /* 0x00000014000ba202 */ /* 0x000fe20000000f00 */
[----:B------:R-:W-:-:S04]  /*17f0*/  HFMA2 R18, -RZ, RZ, 0, 5.9604644775390625e-08 ;  /* 0x00000001ff127431 */ /* 0x000fc800000001ff */
[----:B------:R-:W-:Y:S01]  /*1800*/  IMAD.MOV.U32 R27, RZ, RZ, R11 ;  /* 0x000000ffff1b7224 */ /* 0x000fe200078e000b */
[----:B------:R-:W-:-:S07]  /*1810*/  MOV R23, R8 ;  /* 0x0000000800177202 */ /* 0x000fce0000000f00 */
[----:B------:R-:W-:Y:S05]  /*1820*/  WARPSYNC.COLLECTIVE R16, `(.L_x_59) ;  /* 0x0000000010087348 */ /* 0x000fea0003c00000 */
[----:B------:R0:W1:Y:S02]  /*1830*/  SHFL.BFLY P3, R8, R27, R18, R25 ;  /* 0x0c0000121b087389 */ /* 0x0000640000060019 */
[----:B01----:R-:W-:Y:S05]  /*1840*/  ENDCOLLECTIVE ;  /* 0x000000000000791b */ /* 0x003fea0003800000 */
.L_x_59:
[----:B------:R-:W-:Y:S01]  /*1850*/  HFMA2 R18, -RZ, RZ, 0, 1.1920928955078125e-07 ;  /* 0x00000002ff127431 */ /* 0x000fe200000001ff */
[----:B------:R-:W-:-:S05]  /*1860*/  MOV R20, R8 ;  /* 0x0000000800147202 */ /* 0x000fca0000000f00 */
[----:B------:R-:W-:-:S04]  /*1870*/  FADD R26, R20, R11 ;  /* 0x0000000b141a7221 */ /* 0x000fc80000000000 */
[----:B------:R-:W-:-:S07]  /*1880*/  IMAD.MOV.U32 R27, RZ, RZ, R26 ;  /* 0x000000ffff1b7224 */ /* 0x000fce00078e001a */
[----:B------:R-:W-:Y:S05]  /*1890*/  WARPSYNC.COLLECTIVE R16, `(.L_x_60) ;  /* 0x0000000010087348 */ /* 0x000fea0003c00000 */
[----:B------:R0:W1:Y:S02]  /*18a0*/  SHFL.BFLY P3, R8, R27, R18, R25 ;  /* 0x0c0000121b087389 */ /* 0x0000640000060019 */
[----:B01----:R-:W-:Y:S05]  /*18b0*/  ENDCOLLECTIVE ;  /* 0x000000000000791b */ /* 0x003fea0003800000 */
.L_x_60:
[----:B------:R-:W-:Y:S01]  /*18c0*/  HFMA2 R18, -RZ, RZ, 0, 2.384185791015625e-07 ;  /* 0x00000004ff127431 */ /* 0x000fe200000001ff */
[----:B------:R-:W-:-:S05]  /*18d0*/  MOV R11, R8 ;  /* 0x00000008000b7202 */ /* 0x000fca0000000f00 */
[----:B------:R-:W-:-:S04]  /*18e0*/  FADD R11, R26, R11 ;  /* 0x0000000b1a0b7221 */ /* 0x000fc80000000000 */
[----:B------:R-:W-:-:S07]  /*18f0*/  IMAD.MOV.U32 R27, RZ, RZ, R11 ;  /* 0x000000ffff1b7224 */ /* 0x000fce00078e000b */
[----:B------:R-:W-:Y:S05]  /*1900*/  WARPSYNC.COLLECTIVE R16, `(.L_x_61) ;  /* 0x0000000010087348 */ /* 0x000fea0003c00000 */
[----:B------:R0:W1:Y:S02]  /*1910*/  SHFL.BFLY P3, R8, R27, R18, R25 ;  /* 0x0c0000121b087389 */ /* 0x0000640000060019 */
[----:B01----:R-:W-:Y:S05]  /*1920*/  ENDCOLLECTIVE ;  /* 0x000000000000791b */ /* 0x003fea0003800000 */
.L_x_61:
[----:B------:R-:W-:Y:S01]  /*1930*/  HFMA2 R18, -RZ, RZ, 0, 4.76837158203125e-07 ;  /* 0x00000008ff127431 */ /* 0x000fe200000001ff */
[----:B------:R-:W-:-:S05]  /*1940*/  MOV R14, R8 ;  /* 0x00000008000e7202 */ /* 0x000fca0000000f00 */
[----:B------:R-:W-:-:S04]  /*1950*/  FADD R14, R11, R14 ;  /* 0x0000000e0b0e7221 */ /* 0x000fc80000000000 */
[----:B------:R-:W-:-:S07]  /*1960*/  IMAD.MOV.U32 R27, RZ, RZ, R14 ;  /* 0x000000ffff1b7224 */ /* 0x000fce00078e000e */
[----:B------:R-:W-:Y:S05]  /*1970*/  WARPSYNC.COLLECTIVE R16, `(.L_x_62) ;  /* 0x0000000010087348 */ /* 0x000fea0003c00000 */
[----:B------:R0:W1:Y:S02]  /*1980*/  SHFL.BFLY P3, R8, R27, R18, R25 ;  /* 0x0c0000121b087389 */ /* 0x0000640000060019 */
[----:B01----:R-:W-:Y:S05]  /*1990*/  ENDCOLLECTIVE ;  /* 0x000000000000791b */ /* 0x003fea0003800000 */
.L_x_62:
[----:B------:R-:W-:Y:S01]  /*19a0*/  FADD R9, R9, R10 ;  /* 0x0000000a09097221 */ /* 0x000fe20000000000 */
[----:B------:R-:W-:Y:S01]  /*19b0*/  FADD R29, R22, R23 ;  /* 0x00000017161d7221 */ /* 0x000fe20000000000 */
[----:B------:R-:W-:-:S04]  /*19c0*/  IMAD.WIDE R10, R15, 0x4, R2 ;  /* 0x000000040f0a7825 */ /* 0x000fc800078e0202 */
[----:B------:R-:W-:Y:S01]  /*19d0*/  IMAD.WIDE R22, R17, 0x4, R2 ;  /* 0x0000000411167825 */ /* 0x000fe200078e0202 */
[----:B------:R0:W-:Y:S03]  /*19e0*/  STG.E desc[UR6][R10.64], R9 ;  /* 0x000000090a007986 */ /* 0x0001e6000c101906 */
[----:B------:R-:W-:Y:S02]  /*19f0*/  HFMA2 R18, -RZ, RZ, 0, 9.5367431640625e-07 ;  /* 0x00000010ff127431 */ /* 0x000fe400000001ff */
[----:B------:R-:W-:-:S05]  /*1a00*/  FADD R13, R14, R8 ;  /* 0x000000080e0d7221 */ /* 0x000fca0000000000 */
[----:B------:R-:W-:Y:S01]  /*1a10*/  MOV R27, R13 ;  /* 0x0000000d001b7202 */ /* 0x000fe20000000f00 */
[----:B------:R0:W-:Y:S06]  /*1a20*/  STG.E desc[UR6][R22.64], R29 ;  /* 0x0000001d16007986 */ /* 0x0001ec000c101906 */
[----:B0-----:R-:W-:Y:S05]  /*1a30*/  WARPSYNC.COLLECTIVE R16, `(.L_x_63) ;  /* 0x0000000010087348 */ /* 0x001fea0003c00000 */
[----:B------:R1:W2:Y:S02]  /*1a40*/  SHFL.BFLY P3, R8, R27, R18, R25 ;  /* 0x0c0000121b087389 */ /* 0x0002a40000060019 */
[----:B012---:R-:W-:Y:S05]  /*1a50*/  ENDCOLLECTIVE ;  /* 0x000000000000791b */ /* 0x007fea0003800000 */
.L_x_63:
[----:B------:R-:W-:Y:S05]  /*1a60*/  BRA `(.L_x_64) ;  /* 0xfffffff000607947 */ /* 0x000fea000383ffff */
.L_x_65:
        /* <DEDUP_REMOVED lines=9> */
.L_x_82:


//--------------------- .text._Z19kernel_gpu_originalPKfPKiPfii --------------------------
	.section	.text._Z19kernel_gpu_originalPKfPKiPfii,"ax",@progbits
	.align	128
        .global         _Z19kernel_gpu_originalPKfPKiPfii
        .type           _Z19kernel_gpu_originalPKfPKiPfii,@function
        .size           _Z19kernel_gpu_originalPKfPKiPfii,(.L_x_83 - _Z19kernel_gpu_originalPKfPKiPfii)
        .other          _Z19kernel_gpu_originalPKfPKiPfii,@"STO_CUDA_ENTRY STV_DEFAULT"
_Z19kernel_gpu_originalPKfPKiPfii:
.text._Z19kernel_gpu_originalPKfPKiPfii:
[----:B------:R-:W-:Y:S01]  /*0000*/  LDC R1, c[0x0][0x37c] ;  /* 0x0000df00ff017b82 */ /* 0x000fe20000000800 */
[----:B------:R-:W0:Y:S07]  /*0010*/  S2R R0, SR_TID.X ;  /* 0x0000000000007919 */ /* 0x000e2e0000002100 */
[----:B------:R-:W0:Y:S01]  /*0020*/  S2UR UR4, SR_CTAID.X ;  /* 0x00000000000479c3 */ /* 0x000e220000002500 */
[----:B------:R-:W1:Y:S07]  /*0030*/  LDCU UR5, c[0x0][0x39c] ;  /* 0x00007380ff0577ac */ /* 0x000e6e0008000800 */
[----:B------:R-:W0:Y:S02]  /*0040*/  LDC R7, c[0x0][0x360] ;  /* 0x0000d800ff077b82 */ /* 0x000e240000000800 */
[----:B0-----:R-:W-:-:S05]  /*0050*/  IMAD R0, R7, UR4, R0 ;  /* 0x0000000407007c24 */ /* 0x001fca000f8e0200 */
[----:B-1----:R-:W-:-:S13]  /*0060*/  ISETP.GE.AND P0, PT, R0, UR5, PT ;  /* 0x0000000500007c0c */ /* 0x002fda000bf06270 */
[----:B------:R-:W-:Y:S05]  /*0070*/  @P0 EXIT ;  /* 0x000000000000094d */ /* 0x000fea0003800000 */
[----:B------:R-:W0:Y:S01]  /*0080*/  LDCU.64 UR4, c[0x0][0x380] ;  /* 0x00007000ff0477ac */ /* 0x000e220008000a00 */
[----:B------:R-:W1:Y:S01]  /*0090*/  LDCU UR6, c[0x0][0x370] ;  /* 0x00006e00ff0677ac */ /* 0x000e620008000800 */
[----:B------:R-:W2:Y:S01]  /*00a0*/  LDCU.64 UR8, c[0x0][0x358] ;  /* 0x00006b00ff0877ac */ /* 0x000ea20008000a00 */
[----:B0-----:R-:W-:Y:S01]  /*00b0*/  UIADD3 UR4, UP0, UPT, UR4, 0x20, URZ ;  /* 0x0000002004047890 */ /* 0x001fe2000ff1e0ff */
[----:B-1----:R-:W-:-:S03]  /*00c0*/  IMAD R7, R7, UR6, RZ ;  /* 0x0000000607077c24 */ /* 0x002fc6000f8e02ff */
[----:B--2---:R-:W-:-:S12]  /*00d0*/  UIADD3.X UR5, UPT, UPT, URZ, UR5, URZ, UP0, !UPT ;  /* 0x00000005ff057290 */ /* 0x004fd800087fe4ff */
.L_x_77:
[----:B0-----:R-:W0:Y:S01]  /*00e0*/  LDC.64 R2, c[0x0][0x388] ;  /* 0x0000e200ff027b82 */ /* 0x001e220000000a00 */
[----:B------:R-:W1:Y:S01]  /*00f0*/  LDCU UR6, c[0x0][0x39c] ;  /* 0x00007380ff0677ac */ /* 0x000e620008000800 */
[----:B0-----:R-:W-:-:S05]  /*0100*/  IMAD.WIDE R2, R0, 0x4, R2 ;  /* 0x0000000400027825 */ /* 0x001fca00078e0202 */
[----:B------:R-:W2:Y:S04]  /*0110*/  LDG.E.CONSTANT R8, desc[UR8][R2.64] ;  /* 0x0000000802087981 */ /* 0x000ea8000c1e9900 */
[----:B------:R-:W2:Y:S01]  /*0120*/  LDG.E.CONSTANT R11, desc[UR8][R2.64+0x4] ;  /* 0x00000408020b7981 */ /* 0x000ea2000c1e9900 */
[-C--:B------:R-:W-:Y:S01]  /*0130*/  MOV R5, R0.reuse ;  /* 0x0000000000057202 */ /* 0x080fe20000000f00 */
[----:B------:R-:W-:Y:S01]  /*0140*/  BSSY.RECONVERGENT B0, `(.L_x_66) ;  /* 0x0000074000007945 */ /* 0x000fe20003800200 */
[----:B------:R-:W-:-:S04]  /*0150*/  IADD3 R0, PT, PT, R7, R0, RZ ;  /* 0x0000000007007210 */ /* 0x000fc80007ffe0ff */
[----:B-1----:R-:W-:Y:S02]  /*0160*/  ISETP.GE.AND P0, PT, R0, UR6, PT ;  /* 0x0000000600007c0c */ /* 0x002fe4000bf06270 */
[----:B--2---:R-:W-:-:S13]  /*0170*/  ISETP.GE.AND P1, PT, R8, R11, PT ;  /* 0x0000000b0800720c */ /* 0x004fda0003f26270 */
[----:B------:R-:W-:Y:S05]  /*0180*/  @P1 BRA `(.L_x_67) ;  /* 0x0000000400bc1947 */ /* 0x000fea0003800000 */
[----:B------:R-:W0:Y:S02]  /*0190*/  LDC.64 R2, c[0x0][0x390] ;  /* 0x0000e400ff027b82 */ /* 0x000e240000000a00 */
[----:B0-----:R-:W-:-:S05]  /*01a0*/  IMAD.WIDE R2, R5, 0x4, R2 ;  /* 0x0000000405027825 */ /* 0x001fca00078e0202 */
[----:B------:R0:W5:Y:S01]  /*01b0*/  LDG.E R9, desc[UR8][R2.64] ;  /* 0x0000000802097981 */ /* 0x000162000c1e1900 */
[CC--:B------:R-:W-:Y:S01]  /*01c0*/  IADD3 R4, PT, PT, -R11.reuse, R8.reuse, RZ ;  /* 0x000000080b047210 */ /* 0x0c0fe20007ffe1ff */
[----:B------:R-:W-:Y:S01]  /*01d0*/  BSSY.RECONVERGENT B1, `(.L_x_68) ;  /* 0x000002f000017945 */ /* 0x000fe20003800200 */
[----:B------:R-:W-:Y:S02]  /*01e0*/  IADD3 R6, PT, PT, R11, -R8, RZ ;  /* 0x800000080b067210 */ /* 0x000fe40007ffe0ff */
[----:B------:R-:W-:Y:S02]  /*01f0*/  ISETP.GT.U32.AND P2, PT, R4, -0x10, PT ;  /* 0xfffffff00400780c */ /* 0x000fe40003f44070 */
[----:B------:R-:W-:-:S04]  /*0200*/  LOP3.LUT R10, R6, 0xf, RZ, 0xc0, !PT ;  /* 0x0000000f060a7812 */ /* 0x000fc800078ec0ff */
[----:B------:R-:W-:-:S07]  /*0210*/  ISETP.NE.AND P1, PT, R10, RZ, PT ;  /* 0x000000ff0a00720c */ /* 0x000fce0003f25270 */
[----:B0-----:R-:W-:Y:S06]  /*0220*/  @P2 BRA `(.L_x_69) ;  /* 0x0000000000a42947 */ /* 0x001fec0003800000 */
[----:B------:R-:W-:-:S04]  /*0230*/  LOP3.LUT R11, R6, 0xfffffff0, RZ, 0xc0, !PT ;  /* 0xfffffff0060b7812 */ /* 0x000fc800078ec0ff */
[----:B------:R-:W-:-:S07]  /*0240*/  IADD3 R11, PT, PT, -R11, RZ, RZ ;  /* 0x000000ff0b0b7210 */ /* 0x000fce0007ffe1ff */
.L_x_70:
[----:B------:R-:W-:Y:S02]  /*0250*/  MOV R4, UR4 ;  /* 0x0000000400047c02 */ /* 0x000fe40008000f00 */
[----:B------:R-:W-:-:S03]  /*0260*/  MOV R5, UR5 ;  /* 0x0000000500057c02 */ /* 0x000fc60008000f00 */
[----:B------:R-:W-:-:S05]  /*0270*/  IMAD.WIDE R4, R8, 0x4, R4 ;  /* 0x0000000408047825 */ /* 0x000fca00078e0204 */
[----:B------:R-:W2:Y:S04]  /*0280*/  LDG.E.CONSTANT R26, desc[UR8][R4.64+-0x20] ;  /* 0xffffe008041a7981 */ /* 0x000ea8000c1e9900 */
[----:B------:R-:W3:Y:S04]  /*0290*/  LDG.E.CONSTANT R25, desc[UR8][R4.64+-0x1c] ;  /* 0xffffe40804197981 */ /* 0x000ee8000c1e9900 */
[----:B------:R-:W4:Y:S04]  /*02a0*/  LDG.E.CONSTANT R28, desc[UR8][R4.64+-0x18] ;  /* 0xffffe808041c7981 */ /* 0x000f28000c1e9900 */
        /* <DEDUP_REMOVED lines=12> */
[----:B------:R-:W4:Y:S01]  /*0370*/  LDG.E.CONSTANT R24, desc[UR8][R4.64+0x1c] ;  /* 0x00001c0804187981 */ /* 0x000f22000c1e9900 */
[----:B------:R-:W-:-:S02]  /*0380*/  IADD3 R11, PT, PT, R11, 0x10, RZ ;  /* 0x000000100b0b7810 */ /* 0x000fc40007ffe0ff */
[----:B------:R-:W-:Y:S02]  /*0390*/  IADD3 R8, PT, PT, R8, 0x10, RZ ;  /* 0x0000001008087810 */ /* 0x000fe40007ffe0ff */
[----:B------:R-:W-:Y:S01]  /*03a0*/  ISETP.NE.AND P2, PT, R11, RZ, PT ;  /* 0x000000ff0b00720c */ /* 0x000fe20003f45270 */
[----:B--2--5:R-:W-:-:S04]  /*03b0*/  FADD R26, R26, R9 ;  /* 0x000000091a1a7221 */ /* 0x024fc80000000000 */
[----:B---3--:R-:W-:-:S04]  /*03c0*/  FADD R25, R26, R25 ;  /* 0x000000191a197221 */ /* 0x008fc80000000000 */
[----:B----4-:R-:W-:-:S04]  /*03d0*/  FADD R28, R25, R28 ;  /* 0x0000001c191c7221 */ /* 0x010fc80000000000 */
[----:B------:R-:W-:-:S04]  /*03e0*/  FADD R23, R28, R23 ;  /* 0x000000171c177221 */ /* 0x000fc80000000000 */
        /* <DEDUP_REMOVED lines=11> */
[----:B------:R-:W-:Y:S01]  /*04a0*/  FADD R9, R13, R24 ;  /* 0x000000180d097221 */ /* 0x000fe20000000000 */
[----:B------:R-:W-:Y:S06]  /*04b0*/  @P2 BRA `(.L_x_70) ;  /* 0xfffffffc00642947 */ /* 0x000fec000383ffff */
.L_x_69:
[----:B------:R-:W-:Y:S05]  /*04c0*/  BSYNC.RECONVERGENT B1 ;  /* 0x0000000000017941 */ /* 0x000fea0003800200 */
.L_x_68:
[----:B------:R-:W-:Y:S04]  /*04d0*/  BSSY.RECONVERGENT B1, `(.L_x_71) ;  /* 0x0000039000017945 */ /* 0x000fe80003800200 */
[----:B------:R-:W-:Y:S05]  /*04e0*/  @!P1 BRA `(.L_x_72) ;  /* 0x0000000000dc9947 */ /* 0x000fea0003800000 */
[----:B------:R-:W-:Y:S01]  /*04f0*/  ISETP.GE.U32.AND P1, PT, R10, 0x8, PT ;  /* 0x000000080a00780c */ /* 0x000fe20003f26070 */
[----:B------:R-:W-:Y:S01]  /*0500*/  BSSY.RECONVERGENT B2, `(.L_x_73) ;  /* 0x0000017000027945 */ /* 0x000fe20003800200 */
[----:B------:R-:W-:-:S04]  /*0510*/  LOP3.LUT R12, R6, 0x7, RZ, 0xc0, !PT ;  /* 0x00000007060c7812 */ /* 0x000fc800078ec0ff */
[----:B------:R-:W-:-:S07]  /*0520*/  ISETP.NE.AND P2, PT, R12, RZ, PT ;  /* 0x000000ff0c00720c */ /* 0x000fce0003f45270 */
[----:B------:R-:W-:Y:S06]  /*0530*/  @!P1 BRA `(.L_x_74) ;  /* 0x00000000004c9947 */ /* 0x000fec0003800000 */
[----:B------:R-:W0:Y:S02]  /*0540*/  LDC.64 R4, c[0x0][0x380] ;  /* 0x0000e000ff047b82 */ /* 0x000e240000000a00 */
[----:B0-----:R-:W-:-:S05]  /*0550*/  IMAD.WIDE R4, R8, 0x4, R4 ;  /* 0x0000000408047825 */ /* 0x001fca00078e0204 */
[----:B------:R-:W2:Y:S04]  /*0560*/  LDG.E.CONSTANT R10, desc[UR8][R4.64] ;  /* 0x00000008040a7981 */ /* 0x000ea8000c1e9900 */
[----:B------:R-:W3:Y:S04]  /*0570*/  LDG.E.CONSTANT R11, desc[UR8][R4.64+0x4] ;  /* 0x00000408040b7981 */ /* 0x000ee8000c1e9900 */
[----:B------:R-:W4:Y:S04]  /*0580*/  LDG.E.CONSTANT R13, desc[UR8][R4.64+0x8] ;  /* 0x00000808040d7981 */ /* 0x000f28000c1e9900 */
[----:B------:R-:W4:Y:S04]  /*0590*/  LDG.E.CONSTANT R15, desc[UR8][R4.64+0xc] ;  /* 0x00000c08040f7981 */ /* 0x000f28000c1e9900 */
[----:B------:R-:W4:Y:S04]  /*05a0*/  LDG.E.CONSTANT R17, desc[UR8][R4.64+0x10] ;  /* 0x0000100804117981 */ /* 0x000f28000c1e9900 */
[----:B------:R-:W4:Y:S04]  /*05b0*/  LDG.E.CONSTANT R19, desc[UR8][R4.64+0x14] ;  /* 0x0000140804137981 */ /* 0x000f28000c1e9900 */
[----:B------:R-:W4:Y:S04]  /*05c0*/  LDG.E.CONSTANT R21, desc[UR8][R4.64+0x18] ;  /* 0x0000180804157981 */ /* 0x000f28000c1e9900 */
[----:B------:R-:W4:Y:S01]  /*05d0*/  LDG.E.CONSTANT R23, desc[UR8][R4.64+0x1c] ;  /* 0x00001c0804177981 */ /* 0x000f22000c1e9900 */
[----:B------:R-:W-:Y:S01]  /*05e0*/  IADD3 R8, PT, PT, R8, 0x8, RZ ;  /* 0x0000000808087810 */ /* 0x000fe20007ffe0ff */
[----:B--2--5:R-:W-:-:S04]  /*05f0*/  FADD R10, R9, R10 ;  /* 0x0000000a090a7221 */ /* 0x024fc80000000000 */
[----:B---3--:R-:W-:-:S04]  /*0600*/  FADD R10, R10, R11 ;  /* 0x0000000b0a0a7221 */ /* 0x008fc80000000000 */
[----:B----4-:R-:W-:-:S04]  /*0610*/  FADD R10, R10, R13 ;  /* 0x0000000d0a0a7221 */ /* 0x010fc80000000000 */
[----:B------:R-:W-:-:S04]  /*0620*/  FADD R10, R10, R15 ;  /* 0x0000000f0a0a7221 */ /* 0x000fc80000000000 */
[----:B------:R-:W-:-:S04]  /*0630*/  FADD R10, R10, R17 ;  /* 0x000000110a0a7221 */ /* 0x000fc80000000000 */
[----:B------:R-:W-:-:S04]  /*0640*/  FADD R10, R10, R19 ;  /* 0x000000130a0a7221 */ /* 0x000fc80000000000 */
[----:B------:R-:W-:-:S04]  /*0650*/  FADD R10, R10, R21 ;  /* 0x000000150a0a7221 */ /* 0x000fc80000000000 */
[----:B------:R-:W-:-:S07]  /*0660*/  FADD R9, R10, R23 ;  /* 0x000000170a097221 */ /* 0x000fce0000000000 */
.L_x_74:
[----:B------:R-:W-:Y:S05]  /*0670*/  BSYNC.RECONVERGENT B2 ;  /* 0x0000000000027941 */ /* 0x000fea0003800200 */
.L_x_73:
        /* <DEDUP_REMOVED lines=11> */
[----:B------:R-:W4:Y:S01]  /*0730*/  LDG.E.CONSTANT R15, desc[UR8][R4.64+0xc] ;  /* 0x00000c08040f7981 */ /* 0x000f22000c1e9900 */
[----:B------:R-:W-:Y:S01]  /*0740*/  IADD3 R8, PT, PT, R8, 0x4, RZ ;  /* 0x0000000408087810 */ /* 0x000fe20007ffe0ff */
[----:B--2--5:R-:W-:-:S04]  /*0750*/  FADD R6, R9, R6 ;  /* 0x0000000609067221 */ /* 0x024fc80000000000 */
[----:B---3--:R-:W-:-:S04]  /*0760*/  FADD R6, R6, R11 ;  /* 0x0000000b06067221 */ /* 0x008fc80000000000 */
[----:B----4-:R-:W-:-:S04]  /*0770*/  FADD R6, R6, R13 ;  /* 0x0000000d06067221 */ /* 0x010fc80000000000 */
[----:B------:R-:W-:-:S07]  /*0780*/  FADD R9, R6, R15 ;  /* 0x0000000f06097221 */ /* 0x000fce0000000000 */
.L_x_76:
[----:B------:R-:W-:Y:S05]  /*0790*/  BSYNC.RECONVERGENT B2 ;  /* 0x0000000000027941 */ /* 0x000fea0003800200 */
.L_x_75:
[----:B------:R-:W-:Y:S05]  /*07a0*/  @!P2 BRA `(.L_x_72) ;  /* 0x00000000002ca947 */ /* 0x000fea0003800000 */
[----:B------:R-:W0:Y:S02]  /*07b0*/  LDC.64 R4, c[0x0][0x380] ;  /* 0x0000e000ff047b82 */ /* 0x000e240000000a00 */
[----:B0-----:R-:W-:-:S05]  /*07c0*/  IMAD.WIDE R4, R8, 0x4, R4 ;  /* 0x0000000408047825 */ /* 0x001fca00078e0204 */
[----:B------:R-:W2:Y:S01]  /*07d0*/  LDG.E.CONSTANT R6, desc[UR8][R4.64] ;  /* 0x0000000804067981 */ /* 0x000ea2000c1e9900 */
[----:B------:R-:W-:Y:S01]  /*07e0*/  ISETP.NE.AND P1, PT, R10, 0x1, PT ;  /* 0x000000010a00780c */ /* 0x000fe20003f25270 */
[----:B--2--5:R-:W-:-:S12]  /*07f0*/  FADD R9, R9, R6 ;  /* 0x0000000609097221 */ /* 0x024fd80000000000 */
[----:B------:R-:W-:Y:S05]  /*0800*/  @!P1 BRA `(.L_x_72) ;  /* 0x0000000000149947 */ /* 0x000fea0003800000 */
[----:B------:R-:W-:Y:S01]  /*0810*/  ISETP.NE.AND P1, PT, R10, 0x2, PT ;  /* 0x000000020a00780c */ /* 0x000fe20003f25270 */
[----:B------:R-:W2:-:S12]  /*0820*/  LDG.E.CONSTANT R6, desc[UR8][R4.64+0x4] ;  /* 0x0000040804067981 */ /* 0x000e98000c1e9900 */
[----:B------:R-:W3:Y:S01]  /*0830*/  @P1 LDG.E.CONSTANT R8, desc[UR8][R4.64+0x8] ;  /* 0x0000080804081981 */ /* 0x000ee2000c1e9900 */
[----:B--2---:R-:W-:-:S04]  /*0840*/  FADD R9, R9, R6 ;  /* 0x0000000609097221 */ /* 0x004fc80000000000 */
[----:B---3--:R-:W-:-:S07]  /*0850*/  @P1 FADD R9, R9, R8 ;  /* 0x0000000809091221 */ /* 0x008fce0000000000 */
.L_x_72:
[----:B------:R-:W-:Y:S05]  /*0860*/  BSYNC.RECONVERGENT B1 ;  /* 0x0000000000017941 */ /* 0x000fea0003800200 */
.L_x_71:
[----:B-----5:R0:W-:Y:S02]  /*0870*/  STG.E desc[UR8][R2.64], R9 ;  /* 0x0000000902007986 */ /* 0x0201e4000c101908 */
.L_x_67:
[----:B------:R-:W-:Y:S05]  /*0880*/  BSYNC.RECONVERGENT B0 ;  /* 0x0000000000007941 */ /* 0x000fea0003800200 */
.L_x_66:
[----:B------:R-:W-:Y:S05]  /*0890*/  @!P0 BRA `(.L_x_77) ;  /* 0xfffffff800108947 */ /* 0x000fea000383ffff */
[----:B------:R-:W-:Y:S05]  /*08a0*/  EXIT ;  /* 0x000000000000794d */ /* 0x000fea0003800000 */
.L_x_78:
        /* <DEDUP_REMOVED lines=13> */
.L_x_83:


//--------------------- .nv.shared.reserved.0     --------------------------
	.section	.nv.shared.reserved.0,"aw",@nobits
	.weak		__nv_reservedSMEM_offset_0_alias
	.size		__nv_reservedSMEM_offset_0_alias, 0, 64
	.other		__nv_reservedSMEM_offset_0_alias,@"STO_CUDA_RESERVED_SHARED STV_DEFAULT"
__nv_reservedSMEM_offset_0_alias:
	.zero		0
	.zero		64


//--------------------- .nv.constant0._Z15kernel_gpu_tuneILi128EEvPKfPKiS3_Pfii --------------------------
	.section	.nv.constant0._Z15kernel_gpu_tuneILi128EEvPKfPKiS3_Pfii,"a",@progbits
	.sectionflags	@""
	.align	4
.nv.constant0._Z15kernel_gpu_tuneILi128EEvPKfPKiS3_Pfii:
	.zero		936


//--------------------- .nv.constant0._Z15kernel_gpu_tuneILi96EEvPKfPKiS3_Pfii --------------------------
	.section	.nv.constant0._Z15kernel_gpu_tuneILi96EEvPKfPKiS3_Pfii,"a",@progbits
	.sectionflags	@""
	.align	4
.nv.constant0._Z15kernel_gpu_tuneILi96EEvPKfPKiS3_Pfii:
	.zero		936


//--------------------- .nv.constant0._Z15kernel_gpu_tuneILi64EEvPKfPKiS3_Pfii --------------------------
	.section	.nv.constant0._Z15kernel_gpu_tuneILi64EEvPKfPKiS3_Pfii,"a",@progbits
	.sectionflags	@""
	.align	4
.nv.constant0._Z15kernel_gpu_tuneILi64EEvPKfPKiS3_Pfii:
	.zero		936


//--------------------- .nv.constant0._Z15kernel_gpu_tuneILi32EEvPKfPKiS3_Pfii --------------------------
	.section	.nv.constant0._Z15kernel_gpu_tuneILi32EEvPKfPKiS3_Pfii,"a",@progbits
	.sectionflags	@""
	.align	4
.nv.constant0._Z15kernel_gpu_tuneILi32EEvPKfPKiS3_Pfii:
	.zero		936


//--------------------- .nv.constant0._Z19kernel_gpu_originalPKfPKiPfii --------------------------
	.section	.nv.constant0._Z19kernel_gpu_originalPKfPKiPfii,"a",@progbits
	.sectionflags	@""
	.align	4
.nv.constant0._Z19kernel_gpu_originalPKfPKiPfii:
	.zero		928


//--------------------- SYMBOLS --------------------------

	.type		.nv.reservedSmem.offset0,@object
	.size		.nv.reservedSmem.offset0,0x4
